//
// Generated by NVIDIA NVVM Compiler
//
// Compiler Build ID: CL-36424714
// Cuda compilation tools, release 13.0, V13.0.88
// Based on NVVM 20.0.0
//

.version 9.0
.target sm_100
.address_size 64

	// .globl	checkKernelMultiTileBatch

.visible .entry checkKernelMultiTileBatch(
	.param .u64 checkKernelMultiTileBatch_param_0,
	.param .u64 checkKernelMultiTileBatch_param_1,
	.param .u32 checkKernelMultiTileBatch_param_2,
	.param .u32 checkKernelMultiTileBatch_param_3,
	.param .u32 checkKernelMultiTileBatch_param_4,
	.param .u32 checkKernelMultiTileBatch_param_5,
	.param .u32 checkKernelMultiTileBatch_param_6,
	.param .u32 checkKernelMultiTileBatch_param_7,
	.param .u64 .ptr .align 1 checkKernelMultiTileBatch_param_8,
	.param .u64 .ptr .align 1 checkKernelMultiTileBatch_param_9,
	.param .u64 .ptr .align 1 checkKernelMultiTileBatch_param_10,
	.param .u64 .ptr .align 1 checkKernelMultiTileBatch_param_11,
	.param .f32 checkKernelMultiTileBatch_param_12,
	.param .u64 .ptr .align 1 checkKernelMultiTileBatch_param_13,
	.param .u64 .ptr .align 1 checkKernelMultiTileBatch_param_14,
	.param .u64 .ptr .align 1 checkKernelMultiTileBatch_param_15,
	.param .u64 checkKernelMultiTileBatch_param_16,
	.param .u32 checkKernelMultiTileBatch_param_17
)
{
	.reg .pred 	%p<28>;
	.reg .b16 	%rs<12>;
	.reg .b32 	%r<69>;
	.reg .b32 	%f<19>;
	.reg .b64 	%rd<203>;

	ld.param.u64 	%rd95, [checkKernelMultiTileBatch_param_0];
	ld.param.u64 	%rd96, [checkKernelMultiTileBatch_param_1];
	ld.param.u32 	%r7, [checkKernelMultiTileBatch_param_2];
	ld.param.u32 	%r8, [checkKernelMultiTileBatch_param_3];
	ld.param.u32 	%r11, [checkKernelMultiTileBatch_param_4];
	ld.param.u32 	%r12, [checkKernelMultiTileBatch_param_5];
	ld.param.u32 	%r9, [checkKernelMultiTileBatch_param_6];
	ld.param.u32 	%r10, [checkKernelMultiTileBatch_param_7];
	ld.param.u64 	%rd97, [checkKernelMultiTileBatch_param_8];
	ld.param.f32 	%f4, [checkKernelMultiTileBatch_param_12];
	ld.param.u64 	%rd102, [checkKernelMultiTileBatch_param_13];
	ld.param.u64 	%rd103, [checkKernelMultiTileBatch_param_14];
	ld.param.u64 	%rd104, [checkKernelMultiTileBatch_param_15];
	ld.param.u64 	%rd101, [checkKernelMultiTileBatch_param_16];
	ld.param.s32 	%rd105, [checkKernelMultiTileBatch_param_17];
	cvta.to.global.u64 	%rd1, %rd104;
	cvta.to.global.u64 	%rd2, %rd103;
	cvta.to.global.u64 	%rd3, %rd102;
	mov.u32 	%r13, %ctaid.x;
	mov.u32 	%r1, %ntid.x;
	mov.u32 	%r14, %tid.x;
	mad.lo.s32 	%r15, %r13, %r1, %r14;
	cvt.s64.s32 	%rd4, %r11;
	cvt.s64.s32 	%rd5, %r12;
	mul.wide.s32 	%rd6, %r12, %r11;
	mul.lo.s64 	%rd7, %rd6, %rd105;
	cvt.s64.s32 	%rd189, %r15;
	setp.le.s64 	%p1, %rd7, %rd189;
	@%p1 bra 	$L__BB0_49;
	cvt.s64.s32 	%rd9, %r7;
	mul.wide.s32 	%rd10, %r8, %r7;
	setp.gt.s32 	%p2, %r10, 0;
	mov.u32 	%r16, %nctaid.x;
	mul.lo.s32 	%r17, %r16, %r1;
	cvt.s64.s32 	%rd11, %r17;
	@%p2 bra 	$L__BB0_2;
	bra.uni 	$L__BB0_37;
$L__BB0_2:
	setp.gt.s32 	%p8, %r9, 0;
	@%p8 bra 	$L__BB0_3;
	bra.uni 	$L__BB0_25;
$L__BB0_3:
	neg.f32 	%f1, %f4;
	neg.s32 	%r2, %r9;
	mul.wide.u32 	%rd12, %r9, 4;
	cvta.to.global.u64 	%rd13, %rd97;
	cvt.u32.u64 	%r50, %rd6;
	cvt.u32.u64 	%r55, %rd9;
$L__BB0_4:
	or.b64  	%rd142, %rd189, %rd6;
	and.b64  	%rd143, %rd142, -4294967296;
	setp.ne.s64 	%p14, %rd143, 0;
	@%p14 bra 	$L__BB0_6;
	cvt.u32.u64 	%r51, %rd189;
	div.u32 	%r52, %r51, %r50;
	mul.lo.s32 	%r53, %r52, %r50;
	sub.s32 	%r54, %r51, %r53;
	cvt.u64.u32 	%rd178, %r52;
	cvt.u64.u32 	%rd179, %r54;
	bra.uni 	$L__BB0_7;
$L__BB0_6:
	div.s64 	%rd178, %rd189, %rd6;
	mul.lo.s64 	%rd144, %rd178, %rd6;
	sub.s64 	%rd179, %rd189, %rd144;
$L__BB0_7:
	add.s64 	%rd21, %rd178, %rd101;
	setp.ge.s64 	%p15, %rd21, %rd10;
	@%p15 bra 	$L__BB0_24;
	or.b64  	%rd145, %rd21, %rd9;
	and.b64  	%rd146, %rd145, -4294967296;
	setp.ne.s64 	%p16, %rd146, 0;
	@%p16 bra 	$L__BB0_10;
	cvt.u32.u64 	%r56, %rd21;
	div.u32 	%r57, %r56, %r55;
	mul.lo.s32 	%r58, %r57, %r55;
	sub.s32 	%r59, %r56, %r58;
	cvt.u64.u32 	%rd180, %r57;
	cvt.u64.u32 	%rd181, %r59;
	bra.uni 	$L__BB0_11;
$L__BB0_10:
	div.s64 	%rd180, %rd21, %rd9;
	mul.lo.s64 	%rd147, %rd180, %rd9;
	sub.s64 	%rd181, %rd21, %rd147;
$L__BB0_11:
	or.b64  	%rd148, %rd179, %rd4;
	and.b64  	%rd149, %rd148, -4294967296;
	setp.ne.s64 	%p17, %rd149, 0;
	@%p17 bra 	$L__BB0_13;
	cvt.u32.u64 	%r60, %rd4;
	cvt.u32.u64 	%r61, %rd179;
	div.u32 	%r62, %r61, %r60;
	mul.lo.s32 	%r63, %r62, %r60;
	sub.s32 	%r64, %r61, %r63;
	cvt.u64.u32 	%rd182, %r62;
	cvt.u64.u32 	%rd183, %r64;
	bra.uni 	$L__BB0_14;
$L__BB0_13:
	div.s64 	%rd182, %rd179, %rd4;
	mul.lo.s64 	%rd150, %rd182, %rd4;
	sub.s64 	%rd183, %rd179, %rd150;
$L__BB0_14:
	mul.lo.s64 	%rd151, %rd181, %rd4;
	add.s64 	%rd152, %rd151, %rd95;
	add.s64 	%rd34, %rd152, %rd183;
	cvt.s64.s32 	%rd153, %rd180;
	mad.lo.s64 	%rd154, %rd153, %rd5, %rd96;
	cvt.s64.s32 	%rd155, %rd182;
	add.s64 	%rd35, %rd154, %rd155;
	add.s64 	%rd156, %rd95, %rd183;
	add.s64 	%rd157, %rd156, %rd151;
	mul.lo.s64 	%rd36, %rd157, 3129871;
	mov.b16 	%rs10, 1;
	mov.b32 	%r67, 0;
$L__BB0_15:
	mov.u16 	%rs1, %rs10;
	ld.param.u64 	%rd176, [checkKernelMultiTileBatch_param_11];
	ld.param.u64 	%rd175, [checkKernelMultiTileBatch_param_10];
	ld.param.u64 	%rd174, [checkKernelMultiTileBatch_param_9];
	cvt.u64.u32 	%rd158, %r67;
	add.s64 	%rd159, %rd35, %rd158;
	mul.lo.s64 	%rd38, %rd159, 116129781;
	mul.lo.s64 	%rd160, %rd12, %rd158;
	cvta.to.global.u64 	%rd161, %rd176;
	add.s64 	%rd188, %rd161, %rd160;
	cvta.to.global.u64 	%rd162, %rd175;
	add.s64 	%rd187, %rd162, %rd160;
	cvta.to.global.u64 	%rd163, %rd174;
	add.s64 	%rd186, %rd163, %rd160;
	add.s64 	%rd185, %rd13, %rd160;
	mov.u64 	%rd184, %rd36;
	mov.u32 	%r68, %r2;
$L__BB0_16:
	xor.b64  	%rd164, %rd184, %rd38;
	mad.lo.s64 	%rd165, %rd164, 42317861, 11;
	mul.lo.s64 	%rd166, %rd165, %rd164;
	shr.u64 	%rd167, %rd166, 16;
	and.b64  	%rd168, %rd167, 15;
	cvt.rn.f32.u64 	%f5, %rd168;
	div.rn.f32 	%f6, %f5, 0f41700000;
	add.f32 	%f7, %f6, 0fBF000000;
	mul.f32 	%f8, %f7, 0f3F000000;
	shr.u64 	%rd169, %rd166, 24;
	and.b64  	%rd170, %rd169, 15;
	cvt.rn.f32.u64 	%f9, %rd170;
	div.rn.f32 	%f10, %f9, 0f41700000;
	add.f32 	%f11, %f10, 0fBF000000;
	mul.f32 	%f12, %f11, 0f3F000000;
	max.f32 	%f13, %f8, %f1;
	min.f32 	%f2, %f13, %f4;
	max.f32 	%f14, %f12, %f1;
	min.f32 	%f3, %f14, %f4;
	ld.global.f32 	%f15, [%rd185];
	setp.lt.f32 	%p18, %f2, %f15;
	mov.b16 	%rs10, 0;
	@%p18 bra 	$L__BB0_21;
	ld.global.f32 	%f16, [%rd186];
	setp.gt.f32 	%p19, %f2, %f16;
	@%p19 bra 	$L__BB0_21;
	ld.global.f32 	%f17, [%rd187];
	setp.lt.f32 	%p20, %f3, %f17;
	@%p20 bra 	$L__BB0_21;
	ld.global.f32 	%f18, [%rd188];
	setp.gt.f32 	%p21, %f3, %f18;
	@%p21 bra 	$L__BB0_21;
	add.s32 	%r68, %r68, 1;
	setp.ne.s32 	%p22, %r68, 0;
	add.s64 	%rd188, %rd188, 4;
	add.s64 	%rd187, %rd187, 4;
	add.s64 	%rd186, %rd186, 4;
	add.s64 	%rd185, %rd185, 4;
	add.s64 	%rd184, %rd184, 3129871;
	mov.u16 	%rs10, %rs1;
	@%p22 bra 	$L__BB0_16;
$L__BB0_21:
	add.s32 	%r67, %r67, 1;
	setp.lt.s32 	%p23, %r67, %r10;
	and.b16  	%rs8, %rs10, 255;
	setp.ne.s16 	%p24, %rs8, 0;
	and.pred  	%p25, %p23, %p24;
	@%p25 bra 	$L__BB0_15;
	setp.eq.s16 	%p26, %rs8, 0;
	@%p26 bra 	$L__BB0_24;
	atom.global.add.u32 	%r66, [%rd3], 1;
	mul.wide.s32 	%rd171, %r66, 8;
	add.s64 	%rd172, %rd2, %rd171;
	st.global.u64 	[%rd172], %rd34;
	add.s64 	%rd173, %rd1, %rd171;
	st.global.u64 	[%rd173], %rd35;
$L__BB0_24:
	add.s64 	%rd189, %rd189, %rd11;
	setp.lt.s64 	%p27, %rd189, %rd7;
	@%p27 bra 	$L__BB0_4;
	bra.uni 	$L__BB0_49;
$L__BB0_25:
	or.b64  	%rd124, %rd189, %rd6;
	and.b64  	%rd125, %rd124, -4294967296;
	setp.ne.s64 	%p9, %rd125, 0;
	@%p9 bra 	$L__BB0_27;
	cvt.u32.u64 	%r34, %rd6;
	cvt.u32.u64 	%r35, %rd189;
	div.u32 	%r36, %r35, %r34;
	mul.lo.s32 	%r37, %r36, %r34;
	sub.s32 	%r38, %r35, %r37;
	cvt.u64.u32 	%rd190, %r36;
	cvt.u64.u32 	%rd191, %r38;
	bra.uni 	$L__BB0_28;
$L__BB0_27:
	div.s64 	%rd190, %rd189, %rd6;
	mul.lo.s64 	%rd126, %rd190, %rd6;
	sub.s64 	%rd191, %rd189, %rd126;
$L__BB0_28:
	add.s64 	%rd60, %rd190, %rd101;
	setp.ge.s64 	%p10, %rd60, %rd10;
	@%p10 bra 	$L__BB0_36;
	or.b64  	%rd127, %rd60, %rd9;
	and.b64  	%rd128, %rd127, -4294967296;
	setp.ne.s64 	%p11, %rd128, 0;
	@%p11 bra 	$L__BB0_31;
	cvt.u32.u64 	%r39, %rd9;
	cvt.u32.u64 	%r40, %rd60;
	div.u32 	%r41, %r40, %r39;
	mul.lo.s32 	%r42, %r41, %r39;
	sub.s32 	%r43, %r40, %r42;
	cvt.u64.u32 	%rd192, %r41;
	cvt.u64.u32 	%rd193, %r43;
	bra.uni 	$L__BB0_32;
$L__BB0_31:
	div.s64 	%rd192, %rd60, %rd9;
	mul.lo.s64 	%rd129, %rd192, %rd9;
	sub.s64 	%rd193, %rd60, %rd129;
$L__BB0_32:
	or.b64  	%rd130, %rd191, %rd4;
	and.b64  	%rd131, %rd130, -4294967296;
	setp.ne.s64 	%p12, %rd131, 0;
	@%p12 bra 	$L__BB0_34;
	cvt.u32.u64 	%r44, %rd4;
	cvt.u32.u64 	%r45, %rd191;
	div.u32 	%r46, %r45, %r44;
	mul.lo.s32 	%r47, %r46, %r44;
	sub.s32 	%r48, %r45, %r47;
	cvt.u64.u32 	%rd194, %r46;
	cvt.u64.u32 	%rd195, %r48;
	bra.uni 	$L__BB0_35;
$L__BB0_34:
	div.s64 	%rd194, %rd191, %rd4;
	mul.lo.s64 	%rd132, %rd194, %rd4;
	sub.s64 	%rd195, %rd191, %rd132;
$L__BB0_35:
	mad.lo.s64 	%rd133, %rd193, %rd4, %rd95;
	add.s64 	%rd134, %rd133, %rd195;
	cvt.s64.s32 	%rd135, %rd192;
	mad.lo.s64 	%rd136, %rd135, %rd5, %rd96;
	cvt.s64.s32 	%rd137, %rd194;
	add.s64 	%rd138, %rd136, %rd137;
	atom.global.add.u32 	%r49, [%rd3], 1;
	mul.wide.s32 	%rd139, %r49, 8;
	add.s64 	%rd140, %rd2, %rd139;
	st.global.u64 	[%rd140], %rd134;
	add.s64 	%rd141, %rd1, %rd139;
	st.global.u64 	[%rd141], %rd138;
$L__BB0_36:
	add.s64 	%rd189, %rd189, %rd11;
	setp.lt.s64 	%p13, %rd189, %rd7;
	@%p13 bra 	$L__BB0_25;
	bra.uni 	$L__BB0_49;
$L__BB0_37:
	or.b64  	%rd106, %rd189, %rd6;
	and.b64  	%rd107, %rd106, -4294967296;
	setp.ne.s64 	%p3, %rd107, 0;
	@%p3 bra 	$L__BB0_39;
	cvt.u32.u64 	%r18, %rd6;
	cvt.u32.u64 	%r19, %rd189;
	div.u32 	%r20, %r19, %r18;
	mul.lo.s32 	%r21, %r20, %r18;
	sub.s32 	%r22, %r19, %r21;
	cvt.u64.u32 	%rd197, %r20;
	cvt.u64.u32 	%rd198, %r22;
	bra.uni 	$L__BB0_40;
$L__BB0_39:
	div.s64 	%rd197, %rd189, %rd6;
	mul.lo.s64 	%rd108, %rd197, %rd6;
	sub.s64 	%rd198, %rd189, %rd108;
$L__BB0_40:
	add.s64 	%rd81, %rd197, %rd101;
	setp.ge.s64 	%p4, %rd81, %rd10;
	@%p4 bra 	$L__BB0_48;
	or.b64  	%rd109, %rd81, %rd9;
	and.b64  	%rd110, %rd109, -4294967296;
	setp.ne.s64 	%p5, %rd110, 0;
	@%p5 bra 	$L__BB0_43;
	cvt.u32.u64 	%r23, %rd9;
	cvt.u32.u64 	%r24, %rd81;
	div.u32 	%r25, %r24, %r23;
	mul.lo.s32 	%r26, %r25, %r23;
	sub.s32 	%r27, %r24, %r26;
	cvt.u64.u32 	%rd199, %r25;
	cvt.u64.u32 	%rd200, %r27;
	bra.uni 	$L__BB0_44;
$L__BB0_43:
	div.s64 	%rd199, %rd81, %rd9;
	mul.lo.s64 	%rd111, %rd199, %rd9;
	sub.s64 	%rd200, %rd81, %rd111;
$L__BB0_44:
	or.b64  	%rd112, %rd198, %rd4;
	and.b64  	%rd113, %rd112, -4294967296;
	setp.ne.s64 	%p6, %rd113, 0;
	@%p6 bra 	$L__BB0_46;
	cvt.u32.u64 	%r28, %rd4;
	cvt.u32.u64 	%r29, %rd198;
	div.u32 	%r30, %r29, %r28;
	mul.lo.s32 	%r31, %r30, %r28;
	sub.s32 	%r32, %r29, %r31;
	cvt.u64.u32 	%rd201, %r30;
	cvt.u64.u32 	%rd202, %r32;
	bra.uni 	$L__BB0_47;
$L__BB0_46:
	div.s64 	%rd201, %rd198, %rd4;
	mul.lo.s64 	%rd114, %rd201, %rd4;
	sub.s64 	%rd202, %rd198, %rd114;
$L__BB0_47:
	mad.lo.s64 	%rd115, %rd200, %rd4, %rd95;
	add.s64 	%rd116, %rd115, %rd202;
	cvt.s64.s32 	%rd117, %rd199;
	mad.lo.s64 	%rd118, %rd117, %rd5, %rd96;
	cvt.s64.s32 	%rd119, %rd201;
	add.s64 	%rd120, %rd118, %rd119;
	atom.global.add.u32 	%r33, [%rd3], 1;
	mul.wide.s32 	%rd121, %r33, 8;
	add.s64 	%rd122, %rd2, %rd121;
	st.global.u64 	[%rd122], %rd116;
	add.s64 	%rd123, %rd1, %rd121;
	st.global.u64 	[%rd123], %rd120;
$L__BB0_48:
	add.s64 	%rd189, %rd189, %rd11;
	setp.lt.s64 	%p7, %rd189, %rd7;
	@%p7 bra 	$L__BB0_37;
$L__BB0_49:
	ret;

}


// ===== COMPILED SASS (sm_100) =====

	.target	sm_100

	.elftype	@"ET_EXEC"


//--------------------- .note.nv.tkinfo           --------------------------
	.section	.note.nv.tkinfo,"",@"SHT_NOTE"
	.sectionflags	@"SHF_NOTE_NV_TKINFO"
	.tkinfo
        /*0018*/ 	.word	0x00000002
        /*0030*/ 	.string	""
        /*0030*/ 	.string	"ptxas"
        /*0030*/ 	.string	"Cuda compilation tools, release 13.0, V13.0.88"
        /*0030*/ 	.string	"Build cuda_13.0.r13.0/compiler.36424714_0"
        /*0030*/ 	.string	"-arch sm_100 -m 64 "



//--------------------- .note.nv.cuinfo           --------------------------
	.section	.note.nv.cuinfo,"",@"SHT_NOTE"
	.sectionflags	@"SHF_NOTE_NV_CUINFO"
        /*0018*/ 	.short	0x0002
        /*001a*/ 	.short	0x0064
        /*001c*/ 	.short	0x0082
	.zero		2


//--------------------- .nv.info                  --------------------------
	.section	.nv.info,"",@"SHT_CUDA_INFO"
	.align	4


	//----- nvinfo : EIATTR_REGCOUNT
	.align		4
        /*0000*/ 	.byte	0x04, 0x2f
        /*0002*/ 	.short	(.L_1 - .L_0)
	.align		4
.L_0:
        /*0004*/ 	.word	index@(checkKernelMultiTileBatch)
        /*0008*/ 	.word	0x0000002c


	//----- nvinfo : EIATTR_FRAME_SIZE
	.align		4
.L_1:
        /*000c*/ 	.byte	0x04, 0x11
        /*000e*/ 	.short	(.L_3 - .L_2)
	.align		4
.L_2:
        /*0010*/ 	.word	index@($__internal_1_$__cuda_sm3x_div_rn_noftz_f32_slowpath)
        /*0014*/ 	.word	0x00000000


	//----- nvinfo : EIATTR_FRAME_SIZE
	.align		4
.L_3:
        /*0018*/ 	.byte	0x04, 0x11
        /*001a*/ 	.short	(.L_5 - .L_4)
	.align		4
.L_4:
        /*001c*/ 	.word	index@($__internal_0_$__cuda_sm20_div_s64)
        /*0020*/ 	.word	0x00000000


	//----- nvinfo : EIATTR_FRAME_SIZE
	.align		4
.L_5:
        /*0024*/ 	.byte	0x04, 0x11
        /*0026*/ 	.short	(.L_7 - .L_6)
	.align		4
.L_6:
        /*0028*/ 	.word	index@(checkKernelMultiTileBatch)
        /*002c*/ 	.word	0x00000000


	//----- nvinfo : EIATTR_MIN_STACK_SIZE
	.align		4
.L_7:
        /*0030*/ 	.byte	0x04, 0x12
        /*0032*/ 	.short	(.L_9 - .L_8)
	.align		4
.L_8:
        /*0034*/ 	.word	index@(checkKernelMultiTileBatch)
        /*0038*/ 	.word	0x00000000
.L_9:


//--------------------- .nv.compat                --------------------------
	.section	.nv.compat,"",@"SHT_CUDA_COMPAT_INFO"
	.align	4
        /*0000*/ 	.byte	0x02, 0x09, 0x00, 0x00, 0x02, 0x02, 0x01, 0x00, 0x02, 0x05, 0x05, 0x00, 0x03, 0x07, 0x01, 0x01
        /*0010*/ 	.byte	0x02, 0x03, 0x00, 0x00, 0x02, 0x06, 0x01, 0x00, 0x04, 0x0b, 0x08, 0x00, 0x01, 0x00, 0x00, 0x00
        /*0020*/ 	.byte	0x00, 0x00, 0x00, 0x00


//--------------------- .nv.info.checkKernelMultiTileBatch --------------------------
	.section	.nv.info.checkKernelMultiTileBatch,"",@"SHT_CUDA_INFO"
	.sectionflags	@""
	.align	4


	//----- nvinfo : EIATTR_CUDA_API_VERSION
	.align		4
        /*0000*/ 	.byte	0x04, 0x37
        /*0002*/ 	.short	(.L_11 - .L_10)
.L_10:
        /*0004*/ 	.word	0x00000082


	//----- nvinfo : EIATTR_KPARAM_INFO
	.align		4
.L_11:
        /*0008*/ 	.byte	0x04, 0x17
        /*000a*/ 	.short	(.L_13 - .L_12)
.L_12:
        /*000c*/ 	.word	0x00000000
        /*0010*/ 	.short	0x0011
        /*0012*/ 	.short	0x0070
        /*0014*/ 	.byte	0x00, 0xf0, 0x11, 0x00


	//----- nvinfo : EIATTR_KPARAM_INFO
	.align		4
.L_13:
        /*0018*/ 	.byte	0x04, 0x17
        /*001a*/ 	.short	(.L_15 - .L_14)
.L_14:
        /*001c*/ 	.word	0x00000000
        /*0020*/ 	.short	0x0010
        /*0022*/ 	.short	0x0068
        /*0024*/ 	.byte	0x00, 0xf0, 0x21, 0x00


	//----- nvinfo : EIATTR_KPARAM_INFO
	.align		4
.L_15:
        /*0028*/ 	.byte	0x04, 0x17
        /*002a*/ 	.short	(.L_17 - .L_16)
.L_16:
        /*002c*/ 	.word	0x00000000
        /*0030*/ 	.short	0x000f
        /*0032*/ 	.short	0x0060
        /*0034*/ 	.byte	0x00, 0xf5, 0x21, 0x00


	//----- nvinfo : EIATTR_KPARAM_INFO
	.align		4
.L_17:
        /*0038*/ 	.byte	0x04, 0x17
        /*003a*/ 	.short	(.L_19 - .L_18)
.L_18:
        /*003c*/ 	.word	0x00000000
        /*0040*/ 	.short	0x000e
        /*0042*/ 	.short	0x0058
        /*0044*/ 	.byte	0x00, 0xf5, 0x21, 0x00


	//----- nvinfo : EIATTR_KPARAM_INFO
	.align		4
.L_19:
        /*0048*/ 	.byte	0x04, 0x17
        /*004a*/ 	.short	(.L_21 - .L_20)
.L_20:
        /*004c*/ 	.word	0x00000000
        /*0050*/ 	.short	0x000d
        /*0052*/ 	.short	0x0050
        /*0054*/ 	.byte	0x00, 0xf5, 0x21, 0x00


	//----- nvinfo : EIATTR_KPARAM_INFO
	.align		4
.L_21:
        /*0058*/ 	.byte	0x04, 0x17
        /*005a*/ 	.short	(.L_23 - .L_22)
.L_22:
        /*005c*/ 	.word	0x00000000
        /*0060*/ 	.short	0x000c
        /*0062*/ 	.short	0x0048
        /*0064*/ 	.byte	0x00, 0xf0, 0x11, 0x00


	//----- nvinfo : EIATTR_KPARAM_INFO
	.align		4
.L_23:
        /*0068*/ 	.byte	0x04, 0x17
        /*006a*/ 	.short	(.L_25 - .L_24)
.L_24:
        /*006c*/ 	.word	0x00000000
        /*0070*/ 	.short	0x000b
        /*0072*/ 	.short	0x0040
        /*0074*/ 	.byte	0x00, 0xf5, 0x21, 0x00


	//----- nvinfo : EIATTR_KPARAM_INFO
	.align		4
.L_25:
        /*0078*/ 	.byte	0x04, 0x17
        /*007a*/ 	.short	(.L_27 - .L_26)
.L_26:
        /*007c*/ 	.word	0x00000000
        /*0080*/ 	.short	0x000a
        /*0082*/ 	.short	0x0038
        /*0084*/ 	.byte	0x00, 0xf5, 0x21, 0x00


	//----- nvinfo : EIATTR_KPARAM_INFO
	.align		4
.L_27:
        /*0088*/ 	.byte	0x04, 0x17
        /*008a*/ 	.short	(.L_29 - .L_28)
.L_28:
        /*008c*/ 	.word	0x00000000
        /*0090*/ 	.short	0x0009
        /*0092*/ 	.short	0x0030
        /*0094*/ 	.byte	0x00, 0xf5, 0x21, 0x00


	//----- nvinfo : EIATTR_KPARAM_INFO
	.align		4
.L_29:
        /*0098*/ 	.byte	0x04, 0x17
        /*009a*/ 	.short	(.L_31 - .L_30)
.L_30:
        /*009c*/ 	.word	0x00000000
        /*00a0*/ 	.short	0x0008
        /*00a2*/ 	.short	0x0028
        /*00a4*/ 	.byte	0x00, 0xf5, 0x21, 0x00


	//----- nvinfo : EIATTR_KPARAM_INFO
	.align		4
.L_31:
        /*00a8*/ 	.byte	0x04, 0x17
        /*00aa*/ 	.short	(.L_33 - .L_32)
.L_32:
        /*00ac*/ 	.word	0x00000000
        /*00b0*/ 	.short	0x0007
        /*00b2*/ 	.short	0x0024
        /*00b4*/ 	.byte	0x00, 0xf0, 0x11, 0x00


	//----- nvinfo : EIATTR_KPARAM_INFO
	.align		4
.L_33:
        /*00b8*/ 	.byte	0x04, 0x17
        /*00ba*/ 	.short	(.L_35 - .L_34)
.L_34:
        /*00bc*/ 	.word	0x00000000
        /*00c0*/ 	.short	0x0006
        /*00c2*/ 	.short	0x0020
        /*00c4*/ 	.byte	0x00, 0xf0, 0x11, 0x00


	//----- nvinfo : EIATTR_KPARAM_INFO
	.align		4
.L_35:
        /*00c8*/ 	.byte	0x04, 0x17
        /*00ca*/ 	.short	(.L_37 - .L_36)
.L_36:
        /*00cc*/ 	.word	0x00000000
        /*00d0*/ 	.short	0x0005
        /*00d2*/ 	.short	0x001c
        /*00d4*/ 	.byte	0x00, 0xf0, 0x11, 0x00


	//----- nvinfo : EIATTR_KPARAM_INFO
	.align		4
.L_37:
        /*00d8*/ 	.byte	0x04, 0x17
        /*00da*/ 	.short	(.L_39 - .L_38)
.L_38:
        /*00dc*/ 	.word	0x00000000
        /*00e0*/ 	.short	0x0004
        /*00e2*/ 	.short	0x0018
        /*00e4*/ 	.byte	0x00, 0xf0, 0x11, 0x00


	//----- nvinfo : EIATTR_KPARAM_INFO
	.align		4
.L_39:
        /*00e8*/ 	.byte	0x04, 0x17
        /*00ea*/ 	.short	(.L_41 - .L_40)
.L_40:
        /*00ec*/ 	.word	0x00000000
        /*00f0*/ 	.short	0x0003
        /*00f2*/ 	.short	0x0014
        /*00f4*/ 	.byte	0x00, 0xf0, 0x11, 0x00


	//----- nvinfo : EIATTR_KPARAM_INFO
	.align		4
.L_41:
        /*00f8*/ 	.byte	0x04, 0x17
        /*00fa*/ 	.short	(.L_43 - .L_42)
.L_42:
        /*00fc*/ 	.word	0x00000000
        /*0100*/ 	.short	0x0002
        /*0102*/ 	.short	0x0010
        /*0104*/ 	.byte	0x00, 0xf0, 0x11, 0x00


	//----- nvinfo : EIATTR_KPARAM_INFO
	.align		4
.L_43:
        /*0108*/ 	.byte	0x04, 0x17
        /*010a*/ 	.short	(.L_45 - .L_44)
.L_44:
        /*010c*/ 	.word	0x00000000
        /*0110*/ 	.short	0x0001
        /*0112*/ 	.short	0x0008
        /*0114*/ 	.byte	0x00, 0xf0, 0x21, 0x00


	//----- nvinfo : EIATTR_KPARAM_INFO
	.align		4
.L_45:
        /*0118*/ 	.byte	0x04, 0x17
        /*011a*/ 	.short	(.L_47 - .L_46)
.L_46:
        /*011c*/ 	.word	0x00000000
        /*0120*/ 	.short	0x0000
        /*0122*/ 	.short	0x0000
        /*0124*/ 	.byte	0x00, 0xf0, 0x21, 0x00


	//----- nvinfo : EIATTR_SPARSE_MMA_MASK
	.align		4
.L_47:
        /*0128*/ 	.byte	0x03, 0x50
        /*012a*/ 	.short	0x0000


	//----- nvinfo : EIATTR_MAXREG_COUNT
	.align		4
        /*012c*/ 	.byte	0x03, 0x1b
        /*012e*/ 	.short	0x00ff


	//----- nvinfo : EIATTR_MERCURY_ISA_VERSION
	.align		4
        /*0130*/ 	.byte	0x03, 0x5f
        /*0132*/ 	.short	0x0101


	//----- nvinfo : EIATTR_INT_WARP_WIDE_INSTR_OFFSETS
	.align		4
        /*0134*/ 	.byte	0x04, 0x31
        /*0136*/ 	.short	(.L_49 - .L_48)


	//   ....[0]....
.L_48:
        /*0138*/ 	.word	0x00000ae0


	//   ....[1]....
        /*013c*/ 	.word	0x00000c10


	//   ....[2]....
        /*0140*/ 	.word	0x00001640


	//   ....[3]....
        /*0144*/ 	.word	0x00001760


	//   ....[4]....
        /*0148*/ 	.word	0x00002a40


	//   ....[5]....
        /*014c*/ 	.word	0x00002af0


	//----- nvinfo : EIATTR_VRC_CTA_INIT_COUNT
	.align		4
.L_49:
        /*0150*/ 	.byte	0x02, 0x4a
	.zero		1
	.zero		1


	//----- nvinfo : EIATTR_EXIT_INSTR_OFFSETS
	.align		4
        /*0154*/ 	.byte	0x04, 0x1c
        /*0156*/ 	.short	(.L_51 - .L_50)


	//   ....[0]....
.L_50:
        /*0158*/ 	.word	0x00000110


	//   ....[1]....
        /*015c*/ 	.word	0x00000d00


	//   ....[2]....
        /*0160*/ 	.word	0x00001860


	//   ....[3]....
        /*0164*/ 	.word	0x00002bc0


	//----- nvinfo : EIATTR_CRS_STACK_SIZE
	.align		4
.L_51:
        /*0168*/ 	.byte	0x04, 0x1e
        /*016a*/ 	.short	(.L_53 - .L_52)
.L_52:
        /*016c*/ 	.word	0x00000000


	//----- nvinfo : EIATTR_CBANK_PARAM_SIZE
	.align		4
.L_53:
        /*0170*/ 	.byte	0x03, 0x19
        /*0172*/ 	.short	0x0074


	//----- nvinfo : EIATTR_PARAM_CBANK
	.align		4
        /*0174*/ 	.byte	0x04, 0x0a
        /*0176*/ 	.short	(.L_55 - .L_54)
	.align		4
.L_54:
        /*0178*/ 	.word	index@(.nv.constant0.checkKernelMultiTileBatch)
        /*017c*/ 	.short	0x0380
        /*017e*/ 	.short	0x0074


	//----- nvinfo : EIATTR_SW_WAR
	.align		4
.L_55:
        /*0180*/ 	.byte	0x04, 0x36
        /*0182*/ 	.short	(.L_57 - .L_56)
.L_56:
        /*0184*/ 	.word	0x00000008
.L_57:


//--------------------- .nv.callgraph             --------------------------
	.section	.nv.callgraph,"",@"SHT_CUDA_CALLGRAPH"
	.align	4
	.sectionentsize	8
	.align		4
        /*0000*/ 	.word	0x00000000
	.align		4
        /*0004*/ 	.word	0xffffffff
	.align		4
        /*0008*/ 	.word	0x00000000
	.align		4
        /*000c*/ 	.word	0xfffffffe
	.align		4
        /*0010*/ 	.word	0x00000000
	.align		4
        /*0014*/ 	.word	0xfffffffd
	.align		4
        /*0018*/ 	.word	0x00000000
	.align		4
        /*001c*/ 	.word	0xfffffffc


//--------------------- .text.checkKernelMultiTileBatch --------------------------
	.section	.text.checkKernelMultiTileBatch,"ax",@progbits
	.align	128
        .global         checkKernelMultiTileBatch
        .type           checkKernelMultiTileBatch,@function
        .size           checkKernelMultiTileBatch,(.L_x_62 - checkKernelMultiTileBatch)
        .other          checkKernelMultiTileBatch,@"STO_CUDA_ENTRY STV_DEFAULT"
checkKernelMultiTileBatch:
.text.checkKernelMultiTileBatch:
[----:B------:R-:W-:Y:S01]  /*0000*/  LDC R1, c[0x0][0x37c] ;  /* 0x0000df00ff017b82 */ /* 0x000fe20000000800 */
[----:B------:R-:W0:Y:S01]  /*0010*/  S2R R3, SR_TID.X ;  /* 0x0000000000037919 */ /* 0x000e220000002100 */
[----:B------:R-:W1:Y:S06]  /*0020*/  LDCU.64 UR8, c[0x0][0x398] ;  /* 0x00007300ff0877ac */ /* 0x000e6c0008000a00 */
[----:B------:R-:W0:Y:S01]  /*0030*/  S2UR UR10, SR_CTAID.X ;  /* 0x00000000000a79c3 */ /* 0x000e220000002500 */
[----:B------:R-:W2:Y:S07]  /*0040*/  LDCU UR4, c[0x0][0x3f0] ;  /* 0x00007e00ff0477ac */ /* 0x000eae0008000800 */
[----:B------:R-:W0:Y:S01]  /*0050*/  LDC R0, c[0x0][0x360] ;  /* 0x0000d800ff007b82 */ /* 0x000e220000000800 */
[----:B-1----:R-:W-:-:S02]  /*0060*/  UIMAD.WIDE UR12, UR9, UR8, URZ ;  /* 0x00000008090c72a5 */ /* 0x002fc4000f8e02ff */
[----:B--2---:R-:W-:Y:S02]  /*0070*/  USHF.R.S32.HI UR6, URZ, 0x1f, UR4 ;  /* 0x0000001fff067899 */ /* 0x004fe40008011404 */
[----:B------:R-:W-:Y:S02]  /*0080*/  UIMAD UR7, UR13, UR4, URZ ;  /* 0x000000040d0772a4 */ /* 0x000fe4000f8e02ff */
[----:B------:R-:W-:Y:S02]  /*0090*/  UIMAD.WIDE.U32 UR4, UR12, UR4, URZ ;  /* 0x000000040c0472a5 */ /* 0x000fe4000f8e00ff */
[----:B------:R-:W-:Y:S01]  /*00a0*/  UIMAD UR6, UR12, UR6, UR7 ;  /* 0x000000060c0672a4 */ /* 0x000fe2000f8e0207 */
[----:B0-----:R-:W-:-:S03]  /*00b0*/  IMAD R2, R0, UR10, R3 ;  /* 0x0000000a00027c24 */ /* 0x001fc6000f8e0203 */
[----:B------:R-:W-:Y:S02]  /*00c0*/  UIADD3 UR10, UPT, UPT, UR5, UR6, URZ ;  /* 0x00000006050a7290 */ /* 0x000fe4000fffe0ff */
[----:B------:R-:W-:-:S04]  /*00d0*/  SHF.R.S32.HI R3, RZ, 0x1f, R2 ;  /* 0x0000001fff037819 */ /* 0x000fc80000011402 */
[----:B------:R-:W-:Y:S01]  /*00e0*/  IMAD.U32 R4, RZ, RZ, UR10 ;  /* 0x0000000aff047e24 */ /* 0x000fe2000f8e00ff */
[----:B------:R-:W-:-:S04]  /*00f0*/  ISETP.LT.U32.AND P0, PT, R2, UR4, PT ;  /* 0x0000000402007c0c */ /* 0x000fc8000bf01070 */
[----:B------:R-:W-:-:S13]  /*0100*/  ISETP.GT.AND.EX P0, PT, R4, R3, PT, P0 ;  /* 0x000000030400720c */ /* 0x000fda0003f04300 */
[----:B------:R-:W-:Y:S05]  /*0110*/  @!P0 EXIT ;  /* 0x000000000000894d */ /* 0x000fea0003800000 */
[----:B------:R-:W0:Y:S01]  /*0120*/  LDCU UR21, c[0x0][0x3a4] ;  /* 0x00007480ff1577ac */ /* 0x000e220008000800 */
[----:B------:R-:W1:Y:S01]  /*0130*/  LDC R11, c[0x0][0x39c] ;  /* 0x0000e700ff0b7b82 */ /* 0x000e620000000800 */
[----:B------:R-:W2:Y:S01]  /*0140*/  LDCU UR11, c[0x0][0x370] ;  /* 0x00006e00ff0b77ac */ /* 0x000ea20008000800 */
[----:B------:R-:W3:Y:S06]  /*0150*/  LDCU.64 UR6, c[0x0][0x390] ;  /* 0x00007200ff0677ac */ /* 0x000eec0008000a00 */
[----:B------:R-:W4:Y:S01]  /*0160*/  LDC.64 R22, c[0x0][0x3d8] ;  /* 0x0000f600ff167b82 */ /* 0x000f220000000a00 */
[----:B------:R-:W1:Y:S01]  /*0170*/  LDCU.64 UR14, c[0x0][0x358] ;  /* 0x00006b00ff0e77ac */ /* 0x000e620008000a00 */
[----:B------:R-:W1:Y:S06]  /*0180*/  LDCU UR24, c[0x0][0x390] ;  /* 0x00007200ff1877ac */ /* 0x000e6c0008000800 */
[----:B------:R-:W1:Y:S01]  /*0190*/  LDC.64 R24, c[0x0][0x3e0] ;  /* 0x0000f800ff187b82 */ /* 0x000e620000000a00 */
[----:B0-----:R-:W-:Y:S01]  /*01a0*/  UISETP.GT.AND UP0, UPT, UR21, URZ, UPT ;  /* 0x000000ff1500728c */ /* 0x001fe2000bf04270 */
[----:B--2---:R-:W-:Y:S01]  /*01b0*/  IMAD R0, R0, UR11, RZ ;  /* 0x0000000b00007c24 */ /* 0x004fe2000f8e02ff */
[----:B------:R-:W0:Y:S04]  /*01c0*/  LDCU UR25, c[0x0][0x398] ;  /* 0x00007300ff1977ac */ /* 0x000e280008000800 */
[----:B------:R-:W-:Y:S01]  /*01d0*/  SHF.R.S32.HI R8, RZ, 0x1f, R0 ;  /* 0x0000001fff087819 */ /* 0x000fe20000011400 */
[----:B---3--:R-:W-:Y:S01]  /*01e0*/  USHF.R.S32.HI UR20, URZ, 0x1f, UR6 ;  /* 0x0000001fff147899 */ /* 0x008fe20008011406 */
[----:B------:R-:W2:Y:S01]  /*01f0*/  LDCU.64 UR22, c[0x0][0x3e8] ;  /* 0x00007d00ff1677ac */ /* 0x000ea20008000a00 */
[----:B------:R-:W3:Y:S01]  /*0200*/  LDCU.128 UR16, c[0x0][0x380] ;  /* 0x00007000ff1077ac */ /* 0x000ee20008000c00 */
[----:B------:R-:W-:-:S02]  /*0210*/  USHF.R.S32.HI UR8, URZ, 0x1f, UR8 ;  /* 0x0000001fff087899 */ /* 0x000fc40008011408 */
[----:B------:R-:W-:Y:S02]  /*0220*/  USHF.R.S32.HI UR9, URZ, 0x1f, UR9 ;  /* 0x0000001fff097899 */ /* 0x000fe40008011409 */
[----:B------:R-:W-:Y:S01]  /*0230*/  UIMAD.WIDE UR6, UR7, UR6, URZ ;  /* 0x00000006070672a5 */ /* 0x000fe2000f8e02ff */
[----:B------:R-:W-:Y:S11]  /*0240*/  BRA.U UP0, `(.L_x_0) ;  /* 0x0000000900b07547 */ /* 0x000ff6000b800000 */
[----:B------:R-:W-:Y:S01]  /*0250*/  BSSY B0, `(.L_x_1) ;  /* 0x00000aa000007945 */ /* 0x000fe20003800000 */
.L_x_13:
[----:B0-----:R-:W-:Y:S01]  /*0260*/  LOP3.LUT R4, R3, UR13, RZ, 0xfc, !PT ;  /* 0x0000000d03047c12 */ /* 0x001fe2000f8efcff */
[----:B------:R-:W-:Y:S05]  /*0270*/  YIELD ;  /* 0x0000000000007946 */ /* 0x000fea0003800000 */
[----:B------:R-:W-:Y:S01]  /*0280*/  ISETP.NE.U32.AND P0, PT, R4, RZ, PT ;  /* 0x000000ff0400720c */ /* 0x000fe20003f05070 */
[----:B------:R-:W-:-:S12]  /*0290*/  BSSY.RECONVERGENT B1, `(.L_x_2) ;  /* 0x0000028000017945 */ /* 0x000fd80003800200 */
[----:B------:R-:W-:Y:S05]  /*02a0*/  @P0 BRA `(.L_x_3) ;  /* 0x0000000000600947 */ /* 0x000fea0003800000 */
[----:B------:R-:W5:Y:S01]  /*02b0*/  I2F.U32.RP R6, UR12 ;  /* 0x0000000c00067d06 */ /* 0x000f620008209000 */
[----:B------:R-:W-:Y:S01]  /*02c0*/  IADD3 R7, PT, PT, RZ, -UR12, RZ ;  /* 0x8000000cff077c10 */ /* 0x000fe2000fffe0ff */
[----:B------:R-:W-:Y:S01]  /*02d0*/  IMAD.MOV.U32 R13, RZ, RZ, RZ ;  /* 0x000000ffff0d7224 */ /* 0x000fe200078e00ff */
[----:B------:R-:W-:-:S05]  /*02e0*/  ISETP.NE.U32.AND P2, PT, RZ, UR12, PT ;  /* 0x0000000cff007c0c */ /* 0x000fca000bf45070 */
[----:B-----5:R-:W5:Y:S02]  /*02f0*/  MUFU.RCP R6, R6 ;  /* 0x0000000600067308 */ /* 0x020f640000001000 */
[----:B-----5:R-:W-:-:S06]  /*0300*/  VIADD R4, R6, 0xffffffe ;  /* 0x0ffffffe06047836 */ /* 0x020fcc0000000000 */
[----:B------:R5:W0:Y:S02]  /*0310*/  F2I.FTZ.U32.TRUNC.NTZ R5, R4 ;  /* 0x0000000400057305 */ /* 0x000a24000021f000 */
[----:B-----5:R-:W-:Y:S02]  /*0320*/  IMAD.MOV.U32 R4, RZ, RZ, RZ ;  /* 0x000000ffff047224 */ /* 0x020fe400078e00ff */
[----:B0-----:R-:W-:-:S04]  /*0330*/  IMAD R7, R7, R5, RZ ;  /* 0x0000000507077224 */ /* 0x001fc800078e02ff */
[----:B------:R-:W-:-:S06]  /*0340*/  IMAD.HI.U32 R5, R5, R7, R4 ;  /* 0x0000000705057227 */ /* 0x000fcc00078e0004 */
[----:B------:R-:W-:-:S04]  /*0350*/  IMAD.HI.U32 R5, R5, R2, RZ ;  /* 0x0000000205057227 */ /* 0x000fc800078e00ff */
[----:B------:R-:W-:-:S04]  /*0360*/  IMAD.MOV R7, RZ, RZ, -R5 ;  /* 0x000000ffff077224 */ /* 0x000fc800078e0a05 */
[----:B------:R-:W-:-:S05]  /*0370*/  IMAD R7, R7, UR12, R2 ;  /* 0x0000000c07077c24 */ /* 0x000fca000f8e0202 */
[----:B------:R-:W-:-:S13]  /*0380*/  ISETP.GE.U32.AND P0, PT, R7, UR12, PT ;  /* 0x0000000c07007c0c */ /* 0x000fda000bf06070 */
[----:B------:R-:W-:Y:S01]  /*0390*/  @P0 IADD3 R7, PT, PT, R7, -UR12, RZ ;  /* 0x8000000c07070c10 */ /* 0x000fe2000fffe0ff */
[----:B------:R-:W-:-:S03]  /*03a0*/  @P0 VIADD R5, R5, 0x1 ;  /* 0x0000000105050836 */ /* 0x000fc60000000000 */
[----:B------:R-:W-:-:S13]  /*03b0*/  ISETP.GE.U32.AND P1, PT, R7, UR12, PT ;  /* 0x0000000c07007c0c */ /* 0x000fda000bf26070 */
[----:B------:R-:W-:Y:S01]  /*03c0*/  @P1 VIADD R5, R5, 0x1 ;  /* 0x0000000105051836 */ /* 0x000fe20000000000 */
[----:B------:R-:W-:-:S04]  /*03d0*/  @!P2 LOP3.LUT R5, RZ, UR12, RZ, 0x33, !PT ;  /* 0x0000000cff05ac12 */ /* 0x000fc8000f8e33ff */
[----:B------:R-:W-:Y:S01]  /*03e0*/  IADD3 R7, PT, PT, -R5, RZ, RZ ;  /* 0x000000ff05077210 */ /* 0x000fe20007ffe1ff */
[----:B------:R-:W-:-:S04]  /*03f0*/  IMAD.MOV.U32 R6, RZ, RZ, R5 ;  /* 0x000000ffff067224 */ /* 0x000fc800078e0005 */
[----:B------:R-:W-:Y:S02]  /*0400*/  IMAD R12, R7, UR12, R2 ;  /* 0x0000000c070c7c24 */ /* 0x000fe4000f8e0202 */
[----:B------:R-:W-:Y:S01]  /*0410*/  HFMA2 R7, -RZ, RZ, 0, 0 ;  /* 0x00000000ff077431 */ /* 0x000fe200000001ff */
[----:B------:R-:W-:Y:S06]  /*0420*/  BRA `(.L_x_4) ;  /* 0x0000000000387947 */ /* 0x000fec0003800000 */
.L_x_3:
[----:B------:R-:W-:Y:S01]  /*0430*/  IMAD.U32 R7, RZ, RZ, UR13 ;  /* 0x0000000dff077e24 */ /* 0x000fe2000f8e00ff */
[----:B------:R-:W-:Y:S01]  /*0440*/  MOV R4, UR12 ;  /* 0x0000000c00047c02 */ /* 0x000fe20008000f00 */
[----:B------:R-:W-:Y:S01]  /*0450*/  IMAD.U32 R6, RZ, RZ, UR12 ;  /* 0x0000000cff067e24 */ /* 0x000fe2000f8e00ff */
[----:B------:R-:W-:Y:S01]  /*0460*/  MOV R7, R3 ;  /* 0x0000000300077202 */ /* 0x000fe20000000f00 */
[----:B------:R-:W-:Y:S01]  /*0470*/  IMAD.U32 R5, RZ, RZ, UR13 ;  /* 0x0000000dff057e24 */ /* 0x000fe2000f8e00ff */
[----:B------:R-:W-:Y:S01]  /*0480*/  MOV R4, 0x4b0 ;  /* 0x000004b000047802 */ /* 0x000fe20000000f00 */
[----:B------:R-:W-:-:S07]  /*0490*/  IMAD.MOV.U32 R17, RZ, RZ, R2 ;  /* 0x000000ffff117224 */ /* 0x000fce00078e0002 */
[----:B01234-:R-:W-:Y:S05]  /*04a0*/  CALL.REL.NOINC `($__internal_0_$__cuda_sm20_div_s64) ;  /* 0x0000002400c87944 */ /* 0x01ffea0003c00000 */
[----:B------:R-:W-:-:S05]  /*04b0*/  IADD3 R5, P0, PT, RZ, -R6, RZ ;  /* 0x80000006ff057210 */ /* 0x000fca0007f1e0ff */
[----:B------:R-:W-:Y:S02]  /*04c0*/  IMAD.X R4, RZ, RZ, ~R7, P0 ;  /* 0x000000ffff047224 */ /* 0x000fe400000e0e07 */
[----:B------:R-:W-:-:S04]  /*04d0*/  IMAD.WIDE.U32 R12, R5, UR12, R2 ;  /* 0x0000000c050c7c25 */ /* 0x000fc8000f8e0002 */
[----:B------:R-:W-:-:S04]  /*04e0*/  IMAD R4, R4, UR12, RZ ;  /* 0x0000000c04047c24 */ /* 0x000fc8000f8e02ff */
[----:B------:R-:W-:-:S04]  /*04f0*/  IMAD R5, R5, UR13, R4 ;  /* 0x0000000d05057c24 */ /* 0x000fc8000f8e0204 */
[----:B------:R-:W-:-:S07]  /*0500*/  IMAD.IADD R13, R13, 0x1, R5 ;  /* 0x000000010d0d7824 */ /* 0x000fce00078e0205 */
.L_x_4:
[----:B-123--:R-:W-:Y:S05]  /*0510*/  BSYNC.RECONVERGENT B1 ;  /* 0x0000000000017941 */ /* 0x00efea0003800200 */
.L_x_2:
[----:B------:R-:W-:Y:S01]  /*0520*/  IADD3 R26, P0, PT, R6, UR22, RZ ;  /* 0x00000016061a7c10 */ /* 0x000fe2000ff1e0ff */
[----:B------:R-:W-:Y:S03]  /*0530*/  BSSY.RECONVERGENT B1, `(.L_x_5) ;  /* 0x0000076000017945 */ /* 0x000fe60003800200 */
[----:B------:R-:W-:Y:S02]  /*0540*/  IADD3.X R27, PT, PT, R7, UR23, RZ, P0, !PT ;  /* 0x00000017071b7c10 */ /* 0x000fe400087fe4ff */
[----:B------:R-:W-:-:S04]  /*0550*/  ISETP.GE.U32.AND P0, PT, R26, UR6, PT ;  /* 0x000000061a007c0c */ /* 0x000fc8000bf06070 */
[----:B------:R-:W-:-:S13]  /*0560*/  ISETP.GE.AND.EX P0, PT, R27, UR7, PT, P0 ;  /* 0x000000071b007c0c */ /* 0x000fda000bf06300 */
[----:B------:R-:W-:Y:S05]  /*0570*/  @P0 BRA `(.L_x_6) ;  /* 0x0000000400c40947 */ /* 0x000fea0003800000 */
[----:B------:R-:W-:Y:S01]  /*0580*/  LOP3.LUT R4, R27, UR20, RZ, 0xfc, !PT ;  /* 0x000000141b047c12 */ /* 0x000fe2000f8efcff */
[----:B------:R-:W-:Y:S03]  /*0590*/  BSSY.RECONVERGENT B2, `(.L_x_7) ;  /* 0x0000027000027945 */ /* 0x000fe60003800200 */
[----:B------:R-:W-:-:S13]  /*05a0*/  ISETP.NE.U32.AND P0, PT, R4, RZ, PT ;  /* 0x000000ff0400720c */ /* 0x000fda0003f05070 */
[----:B------:R-:W-:Y:S05]  /*05b0*/  @P0 BRA `(.L_x_8) ;  /* 0x0000000000580947 */ /* 0x000fea0003800000 */
[----:B------:R-:W0:Y:S01]  /*05c0*/  I2F.U32.RP R6, UR24 ;  /* 0x0000001800067d06 */ /* 0x000e220008209000 */
[----:B------:R-:W-:Y:S01]  /*05d0*/  ISETP.NE.U32.AND P2, PT, RZ, UR24, PT ;  /* 0x00000018ff007c0c */ /* 0x000fe2000bf45070 */
[----:B------:R-:W-:-:S06]  /*05e0*/  IMAD.MOV.U32 R14, RZ, RZ, RZ ;  /* 0x000000ffff0e7224 */ /* 0x000fcc00078e00ff */
[----:B0-----:R-:W0:Y:S02]  /*05f0*/  MUFU.RCP R6, R6 ;  /* 0x0000000600067308 */ /* 0x001e240000001000 */
[----:B0-----:R-:W-:-:S06]  /*0600*/  IADD3 R4, PT, PT, R6, 0xffffffe, RZ ;  /* 0x0ffffffe06047810 */ /* 0x001fcc0007ffe0ff */
[----:B------:R0:W1:Y:S02]  /*0610*/  F2I.FTZ.U32.TRUNC.NTZ R5, R4 ;  /* 0x0000000400057305 */ /* 0x000064000021f000 */
[----:B0-----:R-:W-:Y:S02]  /*0620*/  IMAD.MOV.U32 R4, RZ, RZ, RZ ;  /* 0x000000ffff047224 */ /* 0x001fe400078e00ff */
[----:B-1----:R-:W-:-:S04]  /*0630*/  IMAD.MOV R7, RZ, RZ, -R5 ;  /* 0x000000ffff077224 */ /* 0x002fc800078e0a05 */
[----:B------:R-:W-:-:S04]  /*0640*/  IMAD R7, R7, UR24, RZ ;  /* 0x0000001807077c24 */ /* 0x000fc8000f8e02ff */
[----:B------:R-:W-:-:S06]  /*0650*/  IMAD.HI.U32 R5, R5, R7, R4 ;  /* 0x0000000705057227 */ /* 0x000fcc00078e0004 */
[----:B------:R-:W-:-:S05]  /*0660*/  IMAD.HI.U32 R16, R5, R26, RZ ;  /* 0x0000001a05107227 */ /* 0x000fca00078e00ff */
[----:B------:R-:W-:-:S05]  /*0670*/  IADD3 R5, PT, PT, -R16, RZ, RZ ;  /* 0x000000ff10057210 */ /* 0x000fca0007ffe1ff */
[----:B------:R-:W-:-:S05]  /*0680*/  IMAD R5, R5, UR24, R26 ;  /* 0x0000001805057c24 */ /* 0x000fca000f8e021a */
[----:B------:R-:W-:-:S13]  /*0690*/  ISETP.GE.U32.AND P0, PT, R5, UR24, PT ;  /* 0x0000001805007c0c */ /* 0x000fda000bf06070 */
[----:B------:R-:W-:Y:S02]  /*06a0*/  @P0 VIADD R5, R5, -UR24 ;  /* 0x8000001805050c36 */ /* 0x000fe40008000000 */
[----:B------:R-:W-:-:S03]  /*06b0*/  @P0 VIADD R16, R16, 0x1 ;  /* 0x0000000110100836 */ /* 0x000fc60000000000 */
[----:B------:R-:W-:-:S13]  /*06c0*/  ISETP.GE.U32.AND P1, PT, R5, UR24, PT ;  /* 0x0000001805007c0c */ /* 0x000fda000bf26070 */
[----:B------:R-:W-:Y:S02]  /*06d0*/  @P1 IADD3 R16, PT, PT, R16, 0x1, RZ ;  /* 0x0000000110101810 */ /* 0x000fe40007ffe0ff */
[----:B------:R-:W-:-:S05]  /*06e0*/  @!P2 LOP3.LUT R16, RZ, UR24, RZ, 0x33, !PT ;  /* 0x00000018ff10ac12 */ /* 0x000fca000f8e33ff */
[----:B------:R-:W-:-:S04]  /*06f0*/  IMAD.MOV R5, RZ, RZ, -R16 ;  /* 0x000000ffff057224 */ /* 0x000fc800078e0a10 */
[----:B------:R-:W-:Y:S01]  /*0700*/  IMAD R26, R5, UR24, R26 ;  /* 0x00000018051a7c24 */ /* 0x000fe2000f8e021a */
[----:B------:R-:W-:Y:S06]  /*0710*/  BRA `(.L_x_9) ;  /* 0x0000000000387947 */ /* 0x000fec0003800000 */
.L_x_8:
[----:B------:R-:W0:Y:S01]  /*0720*/  LDCU UR11, c[0x0][0x390] ;  /* 0x00007200ff0b77ac */ /* 0x000e220008000800 */
[----:B------:R-:W-:Y:S01]  /*0730*/  MOV R17, R26 ;  /* 0x0000001a00117202 */ /* 0x000fe20000000f00 */
[----:B------:R-:W-:Y:S01]  /*0740*/  IMAD.MOV.U32 R7, RZ, RZ, R27 ;  /* 0x000000ffff077224 */ /* 0x000fe200078e001b */
[----:B------:R-:W-:Y:S01]  /*0750*/  MOV R4, 0x790 ;  /* 0x0000079000047802 */ /* 0x000fe20000000f00 */
[----:B------:R-:W-:Y:S01]  /*0760*/  IMAD.U32 R5, RZ, RZ, UR20 ;  /* 0x00000014ff057e24 */ /* 0x000fe2000f8e00ff */
[----:B0-----:R-:W-:-:S07]  /*0770*/  MOV R6, UR11 ;  /* 0x0000000b00067c02 */ /* 0x001fce0008000f00 */
[----:B----4-:R-:W-:Y:S05]  /*0780*/  CALL.REL.NOINC `($__internal_0_$__cuda_sm20_div_s64) ;  /* 0x0000002400107944 */ /* 0x010fea0003c00000 */
[----:B------:R-:W-:Y:S01]  /*0790*/  IADD3 R5, P0, PT, RZ, -R6, RZ ;  /* 0x80000006ff057210 */ /* 0x000fe20007f1e0ff */
[----:B------:R-:W-:-:S04]  /*07a0*/  IMAD.MOV.U32 R16, RZ, RZ, R6 ;  /* 0x000000ffff107224 */ /* 0x000fc800078e0006 */
[----:B------:R-:W-:Y:S02]  /*07b0*/  IMAD.X R4, RZ, RZ, ~R7, P0 ;  /* 0x000000ffff047224 */ /* 0x000fe400000e0e07 */
[----:B------:R-:W-:-:S04]  /*07c0*/  IMAD.WIDE.U32 R26, R5, UR24, R26 ;  /* 0x00000018051a7c25 */ /* 0x000fc8000f8e001a */
[----:B------:R-:W-:-:S04]  /*07d0*/  IMAD R4, R4, UR24, RZ ;  /* 0x0000001804047c24 */ /* 0x000fc8000f8e02ff */
[----:B------:R-:W-:-:S05]  /*07e0*/  IMAD R5, R5, UR20, R4 ;  /* 0x0000001405057c24 */ /* 0x000fca000f8e0204 */
[----:B------:R-:W-:-:S07]  /*07f0*/  IADD3 R14, PT, PT, R27, R5, RZ ;  /* 0x000000051b0e7210 */ /* 0x000fce0007ffe0ff */
.L_x_9:
[----:B------:R-:W-:Y:S05]  /*0800*/  BSYNC.RECONVERGENT B2 ;  /* 0x0000000000027941 */ /* 0x000fea0003800200 */
.L_x_7:
[----:B------:R-:W-:Y:S01]  /*0810*/  LOP3.LUT R4, R13, UR8, RZ, 0xfc, !PT ;  /* 0x000000080d047c12 */ /* 0x000fe2000f8efcff */
[----:B------:R-:W-:Y:S03]  /*0820*/  BSSY.RECONVERGENT B2, `(.L_x_10) ;  /* 0x000002a000027945 */ /* 0x000fe60003800200 */
[----:B------:R-:W-:-:S13]  /*0830*/  ISETP.NE.U32.AND P0, PT, R4, RZ, PT ;  /* 0x000000ff0400720c */ /* 0x000fda0003f05070 */
[----:B------:R-:W-:Y:S05]  /*0840*/  @P0 BRA `(.L_x_11) ;  /* 0x0000000000600947 */ /* 0x000fea0003800000 */
[----:B------:R-:W-:Y:S02]  /*0850*/  IMAD.U32 R5, RZ, RZ, UR25 ;  /* 0x00000019ff057e24 */ /* 0x000fe4000f8e00ff */
[----:B------:R-:W-:Y:S02]  /*0860*/  IMAD.MOV.U32 R19, RZ, RZ, RZ ;  /* 0x000000ffff137224 */ /* 0x000fe400078e00ff */
[----:B------:R-:W0:Y:S01]  /*0870*/  I2F.U32.RP R4, R5 ;  /* 0x0000000500047306 */ /* 0x000e220000209000 */
[----:B------:R-:W-:-:S07]  /*0880*/  ISETP.NE.U32.AND P2, PT, R5, RZ, PT ;  /* 0x000000ff0500720c */ /* 0x000fce0003f45070 */
[----:B0-----:R-:W0:Y:S02]  /*0890*/  MUFU.RCP R4, R4 ;  /* 0x0000000400047308 */ /* 0x001e240000001000 */
[----:B0-----:R-:W-:-:S06]  /*08a0*/  VIADD R6, R4, 0xffffffe ;  /* 0x0ffffffe04067836 */ /* 0x001fcc0000000000 */
[----:B------:R0:W1:Y:S02]  /*08b0*/  F2I.FTZ.U32.TRUNC.NTZ R7, R6 ;  /* 0x0000000600077305 */ /* 0x000064000021f000 */
[----:B0-----:R-:W-:Y:S02]  /*08c0*/  IMAD.MOV.U32 R6, RZ, RZ, RZ ;  /* 0x000000ffff067224 */ /* 0x001fe400078e00ff */
[----:B-1----:R-:W-:-:S05]  /*08d0*/  IMAD R9, R7, R5, RZ ;  /* 0x0000000507097224 */ /* 0x002fca00078e02ff */
[----:B------:R-:W-:-:S05]  /*08e0*/  IADD3 R9, PT, PT, -R9, RZ, RZ ;  /* 0x000000ff09097210 */ /* 0x000fca0007ffe1ff */
[----:B------:R-:W-:-:S06]  /*08f0*/  IMAD.HI.U32 R7, R7, R9, R6 ;  /* 0x0000000907077227 */ /* 0x000fcc00078e0006 */
[----:B------:R-:W-:-:S04]  /*0900*/  IMAD.HI.U32 R7, R7, R12, RZ ;  /* 0x0000000c07077227 */ /* 0x000fc800078e00ff */
[----:B------:R-:W-:-:S04]  /*0910*/  IMAD.MOV R10, RZ, RZ, -R7 ;  /* 0x000000ffff0a7224 */ /* 0x000fc800078e0a07 */
[----:B------:R-:W-:-:S05]  /*0920*/  IMAD R10, R5, R10, R12 ;  /* 0x0000000a050a7224 */ /* 0x000fca00078e020c */
[----:B------:R-:W-:-:S13]  /*0930*/  ISETP.GE.U32.AND P0, PT, R10, R5, PT ;  /* 0x000000050a00720c */ /* 0x000fda0003f06070 */
[----:B------:R-:W-:Y:S01]  /*0940*/  @P0 IADD3 R10, PT, PT, R10, -R5, RZ ;  /* 0x800000050a0a0210 */ /* 0x000fe20007ffe0ff */
[----:B------:R-:W-:-:S03]  /*0950*/  @P0 VIADD R7, R7, 0x1 ;  /* 0x0000000107070836 */ /* 0x000fc60000000000 */
[----:B------:R-:W-:-:S13]  /*0960*/  ISETP.GE.U32.AND P1, PT, R10, R5, PT ;  /* 0x000000050a00720c */ /* 0x000fda0003f26070 */
[----:B------:R-:W-:Y:S01]  /*0970*/  @P1 VIADD R7, R7, 0x1 ;  /* 0x0000000107071836 */ /* 0x000fe20000000000 */
[----:B------:R-:W-:-:S04]  /*0980*/  @!P2 LOP3.LUT R7, RZ, R5, RZ, 0x33, !PT ;  /* 0x00000005ff07a212 */ /* 0x000fc800078e33ff */
[----:B------:R-:W-:Y:S01]  /*0990*/  IADD3 R4, PT, PT, -R7, RZ, RZ ;  /* 0x000000ff07047210 */ /* 0x000fe20007ffe1ff */
[----:B------:R-:W-:-:S04]  /*09a0*/  IMAD.MOV.U32 R15, RZ, RZ, R7 ;  /* 0x000000ffff0f7224 */ /* 0x000fc800078e0007 */
[----:B------:R-:W-:Y:S01]  /*09b0*/  IMAD R12, R5, R4, R12 ;  /* 0x00000004050c7224 */ /* 0x000fe200078e020c */
[----:B------:R-:W-:Y:S06]  /*09c0*/  BRA `(.L_x_12) ;  /* 0x00000000003c7947 */ /* 0x000fec0003800000 */
.L_x_11:
[----:B------:R-:W0:Y:S01]  /*09d0*/  LDCU UR11, c[0x0][0x398] ;  /* 0x00007300ff0b77ac */ /* 0x000e220008000800 */
[----:B------:R-:W-:Y:S01]  /*09e0*/  MOV R17, R12 ;  /* 0x0000000c00117202 */ /* 0x000fe20000000f00 */
[----:B------:R-:W-:Y:S01]  /*09f0*/  IMAD.MOV.U32 R7, RZ, RZ, R13 ;  /* 0x000000ffff077224 */ /* 0x000fe200078e000d */
[----:B------:R-:W-:Y:S01]  /*0a00*/  MOV R4, 0xa40 ;  /* 0x00000a4000047802 */ /* 0x000fe20000000f00 */
[----:B------:R-:W-:Y:S01]  /*0a10*/  IMAD.U32 R5, RZ, RZ, UR8 ;  /* 0x00000008ff057e24 */ /* 0x000fe2000f8e00ff */
[----:B0-----:R-:W-:-:S07]  /*0a20*/  MOV R6, UR11 ;  /* 0x0000000b00067c02 */ /* 0x001fce0008000f00 */
[----:B----4-:R-:W-:Y:S05]  /*0a30*/  CALL.REL.NOINC `($__internal_0_$__cuda_sm20_div_s64) ;  /* 0x0000002000647944 */ /* 0x010fea0003c00000 */
[-C--:B------:R-:W-:Y:S01]  /*0a40*/  IADD3 R19, P0, PT, RZ, -R6.reuse, RZ ;  /* 0x80000006ff137210 */ /* 0x080fe20007f1e0ff */
[----:B------:R-:W-:Y:S01]  /*0a50*/  IMAD.U32 R5, RZ, RZ, UR25 ;  /* 0x00000019ff057e24 */ /* 0x000fe2000f8e00ff */
[----:B------:R-:W-:-:S03]  /*0a60*/  MOV R15, R6 ;  /* 0x00000006000f7202 */ /* 0x000fc60000000f00 */
[----:B------:R-:W-:Y:S02]  /*0a70*/  IMAD.X R4, RZ, RZ, ~R7, P0 ;  /* 0x000000ffff047224 */ /* 0x000fe400000e0e07 */
[----:B------:R-:W-:-:S04]  /*0a80*/  IMAD.WIDE.U32 R12, R19, R5, R12 ;  /* 0x00000005130c7225 */ /* 0x000fc800078e000c */
[----:B------:R-:W-:-:S04]  /*0a90*/  IMAD R4, R4, R5, RZ ;  /* 0x0000000504047224 */ /* 0x000fc800078e02ff */
[----:B------:R-:W-:-:S04]  /*0aa0*/  IMAD R19, R19, UR8, R4 ;  /* 0x0000000813137c24 */ /* 0x000fc8000f8e0204 */
[----:B------:R-:W-:-:S07]  /*0ab0*/  IMAD.IADD R19, R13, 0x1, R19 ;  /* 0x000000010d137824 */ /* 0x000fce00078e0213 */
.L_x_12:
[----:B------:R-:W-:Y:S05]  /*0ac0*/  BSYNC.RECONVERGENT B2 ;  /* 0x0000000000027941 */ /* 0x000fea0003800200 */
.L_x_10:
[----:B------:R-:W0:Y:S01]  /*0ad0*/  S2R R13, SR_LANEID ;  /* 0x00000000000d7919 */ /* 0x000e220000000000 */
[----:B------:R-:W-:Y:S01]  /*0ae0*/  VOTEU.ANY UR11, UPT, PT ;  /* 0x00000000000b7886 */ /* 0x000fe200038e0100 */
[----:B------:R-:W1:Y:S01]  /*0af0*/  LDC.64 R6, c[0x0][0x3d0] ;  /* 0x0000f400ff067b82 */ /* 0x000e620000000a00 */
[----:B------:R-:W0:Y:S08]  /*0b00*/  FLO.U32 R10, UR11 ;  /* 0x0000000b000a7d00 */ /* 0x000e3000080e0000 */
[----:B------:R-:W1:Y:S01]  /*0b10*/  POPC R9, UR11 ;  /* 0x0000000b00097d09 */ /* 0x000e620008000000 */
[----:B0-----:R-:W-:-:S13]  /*0b20*/  ISETP.EQ.U32.AND P0, PT, R10, R13, PT ;  /* 0x0000000d0a00720c */ /* 0x001fda0003f02070 */
[----:B-1----:R-:W2:Y:S01]  /*0b30*/  @P0 ATOMG.E.ADD.STRONG.GPU PT, R9, desc[UR14][R6.64], R9 ;  /* 0x80000009060909a8 */ /* 0x002ea200081ef10e */
[-C--:B------:R-:W-:Y:S01]  /*0b40*/  IMAD R13, R14, R5.reuse, RZ ;  /* 0x000000050e0d7224 */ /* 0x080fe200078e02ff */
[----:B------:R-:W0:Y:S03]  /*0b50*/  S2R R4, SR_LTMASK ;  /* 0x0000000000047919 */ /* 0x000e260000003900 */
[C---:B------:R-:W-:Y:S02]  /*0b60*/  IMAD R13, R26.reuse, UR8, R13 ;  /* 0x000000081a0d7c24 */ /* 0x040fe4000f8e020d */
[----:B------:R-:W-:-:S03]  /*0b70*/  IMAD.WIDE.U32 R26, R26, R5, UR16 ;  /* 0x000000101a1a7e25 */ /* 0x000fc6000f8e0005 */
[----:B------:R-:W-:-:S04]  /*0b80*/  IADD3 R12, P0, PT, R12, R26, RZ ;  /* 0x0000001a0c0c7210 */ /* 0x000fc80007f1e0ff */
[----:B------:R-:W-:Y:S02]  /*0b90*/  IADD3.X R13, PT, PT, R19, R27, R13, P0, !PT ;  /* 0x0000001b130d7210 */ /* 0x000fe400007fe40d */
[----:B0-----:R-:W-:Y:S02]  /*0ba0*/  LOP3.LUT R17, R4, UR11, RZ, 0xc0, !PT ;  /* 0x0000000b04117c12 */ /* 0x001fe4000f8ec0ff */
[----:B------:R-:W-:-:S04]  /*0bb0*/  SHF.R.S32.HI R4, RZ, 0x1f, R16 ;  /* 0x0000001fff047819 */ /* 0x000fc80000011410 */
[----:B------:R-:W0:Y:S01]  /*0bc0*/  POPC R17, R17 ;  /* 0x0000001100117309 */ /* 0x000e220000000000 */
[-C--:B------:R-:W-:Y:S02]  /*0bd0*/  IMAD R21, R4, R11.reuse, RZ ;  /* 0x0000000b04157224 */ /* 0x080fe400078e02ff */
[----:B------:R-:W-:-:S04]  /*0be0*/  IMAD.WIDE.U32 R4, R16, R11, UR18 ;  /* 0x0000001210047e25 */ /* 0x000fc8000f8e000b */
[----:B------:R-:W-:Y:S01]  /*0bf0*/  IMAD R21, R16, UR9, R21 ;  /* 0x0000000910157c24 */ /* 0x000fe2000f8e0215 */
[----:B------:R-:W-:Y:S01]  /*0c00*/  IADD3 R14, P1, PT, R15, R4, RZ ;  /* 0x000000040f0e7210 */ /* 0x000fe20007f3e0ff */
[----:B--2---:R1:W0:Y:S02]  /*0c10*/  SHFL.IDX PT, R10, R9, R10, 0x1f ;  /* 0x00001f0a090a7589 */ /* 0x00422400000e0000 */
[----:B-1----:R-:W-:-:S04]  /*0c20*/  SHF.R.S32.HI R9, RZ, 0x1f, R15 ;  /* 0x0000001fff097819 */ /* 0x002fc8000001140f */
[----:B------:R-:W-:Y:S01]  /*0c30*/  IADD3.X R15, PT, PT, R9, R5, R21, P1, !PT ;  /* 0x00000005090f7210 */ /* 0x000fe20000ffe415 */
[----:B0-----:R-:W-:-:S04]  /*0c40*/  IMAD.IADD R7, R10, 0x1, R17 ;  /* 0x000000010a077824 */ /* 0x001fc800078e0211 */
[----:B----4-:R-:W-:-:S04]  /*0c50*/  IMAD.WIDE R4, R7, 0x8, R22 ;  /* 0x0000000807047825 */ /* 0x010fc800078e0216 */
[----:B------:R-:W-:Y:S01]  /*0c60*/  IMAD.WIDE R6, R7, 0x8, R24 ;  /* 0x0000000807067825 */ /* 0x000fe200078e0218 */
[----:B------:R0:W-:Y:S04]  /*0c70*/  STG.E.64 desc[UR14][R4.64], R12 ;  /* 0x0000000c04007986 */ /* 0x0001e8000c101b0e */
[----:B------:R0:W-:Y:S02]  /*0c80*/  STG.E.64 desc[UR14][R6.64], R14 ;  /* 0x0000000e06007986 */ /* 0x0001e4000c101b0e */
.L_x_6:
[----:B------:R-:W-:Y:S05]  /*0c90*/  BSYNC.RECONVERGENT B1 ;  /* 0x0000000000017941 */ /* 0x000fea0003800200 */
.L_x_5:
[----:B------:R-:W-:-:S04]  /*0ca0*/  IADD3 R2, P0, PT, R0, R2, RZ ;  /* 0x0000000200027210 */ /* 0x000fc80007f1e0ff */
[----:B------:R-:W-:Y:S02]  /*0cb0*/  IADD3.X R3, PT, PT, R8, R3, RZ, P0, !PT ;  /* 0x0000000308037210 */ /* 0x000fe400007fe4ff */
[----:B------:R-:W-:-:S04]  /*0cc0*/  ISETP.GE.U32.AND P0, PT, R2, UR4, PT ;  /* 0x0000000402007c0c */ /* 0x000fc8000bf06070 */
[----:B------:R-:W-:-:S13]  /*0cd0*/  ISETP.GE.AND.EX P0, PT, R3, UR10, PT, P0 ;  /* 0x0000000a03007c0c */ /* 0x000fda000bf06300 */
[----:B------:R-:W-:Y:S05]  /*0ce0*/  @!P0 BRA `(.L_x_13) ;  /* 0xfffffff4005c8947 */ /* 0x000fea000383ffff */
[----:B------:R-:W-:Y:S05]  /*0cf0*/  BSYNC B0 ;  /* 0x0000000000007941 */ /* 0x000fea0003800000 */
.L_x_1:
[----:B------:R-:W-:Y:S05]  /*0d00*/  EXIT ;  /* 0x000000000000794d */ /* 0x000fea0003800000 */
.L_x_0:
[----:B------:R-:W5:Y:S01]  /*0d10*/  LDCU UR11, c[0x0][0x3a0] ;  /* 0x00007400ff0b77ac */ /* 0x000f620008000800 */
[----:B-1----:R-:W1:Y:S01]  /*0d20*/  LDC R11, c[0x0][0x39c] ;  /* 0x0000e700ff0b7b82 */ /* 0x002e620000000800 */
[----:B---3--:R-:W3:Y:S01]  /*0d30*/  LDCU UR18, c[0x0][0x390] ;  /* 0x00007200ff1277ac */ /* 0x008ee20008000800 */
[----:B------:R-:W1:Y:S06]  /*0d40*/  LDCU UR19, c[0x0][0x398] ;  /* 0x00007300ff1377ac */ /* 0x000e6c0008000800 */
[----:B------:R-:W1:Y:S01]  /*0d50*/  LDC.64 R12, c[0x0][0x3d8] ;  /* 0x0000f600ff0c7b82 */ /* 0x000e620000000a00 */
[----:B------:R-:W1:Y:S01]  /*0d60*/  LDCU.64 UR16, c[0x0][0x3e8] ;  /* 0x00007d00ff1077ac */ /* 0x000e620008000a00 */
[----:B0-----:R-:W0:Y:S06]  /*0d70*/  LDCU.128 UR24, c[0x0][0x380] ;  /* 0x00007000ff1877ac */ /* 0x001e2c0008000c00 */
[----:B----4-:R-:W4:Y:S01]  /*0d80*/  LDC.64 R22, c[0x0][0x3e0] ;  /* 0x0000f800ff167b82 */ /* 0x010f220000000a00 */
[----:B-----5:R-:W-:-:S09]  /*0d90*/  UISETP.GT.AND UP0, UPT, UR11, URZ, UPT ;  /* 0x000000ff0b00728c */ /* 0x020fd2000bf04270 */
[----:B---3--:R-:W-:Y:S05]  /*0da0*/  BRA.U UP0, `(.L_x_14) ;  /* 0x0000000900b07547 */ /* 0x008fea000b800000 */
[----:B------:R-:W-:Y:S01]  /*0db0*/  BSSY B0, `(.L_x_15) ;  /* 0x00000aa000007945 */ /* 0x000fe20003800000 */
.L_x_27:
[----:B0-----:R-:W-:Y:S01]  /*0dc0*/  LOP3.LUT R4, R3, UR13, RZ, 0xfc, !PT ;  /* 0x0000000d03047c12 */ /* 0x001fe2000f8efcff */
[----:B------:R-:W-:Y:S05]  /*0dd0*/  YIELD ;  /* 0x0000000000007946 */ /* 0x000fea0003800000 */
[----:B------:R-:W-:Y:S01]  /*0de0*/  ISETP.NE.U32.AND P0, PT, R4, RZ, PT ;  /* 0x000000ff0400720c */ /* 0x000fe20003f05070 */
[----:B------:R-:W-:-:S12]  /*0df0*/  BSSY.RECONVERGENT B1, `(.L_x_16) ;  /* 0x0000027000017945 */ /* 0x000fd80003800200 */
[----:B------:R-:W-:Y:S05]  /*0e00*/  @P0 BRA `(.L_x_17) ;  /* 0x00000000005c0947 */ /* 0x000fea0003800000 */
[----:B------:R-:W3:Y:S01]  /*0e10*/  I2F.U32.RP R7, UR12 ;  /* 0x0000000c00077d06 */ /* 0x000ee20008209000 */
[----:B------:R-:W-:Y:S02]  /*0e20*/  HFMA2 R4, -RZ, RZ, 0, 0 ;  /* 0x00000000ff047431 */ /* 0x000fe400000001ff */
[----:B------:R-:W-:Y:S01]  /*0e30*/  IMAD R15, RZ, RZ, -UR12 ;  /* 0x8000000cff0f7e24 */ /* 0x000fe2000f8e02ff */
[----:B------:R-:W-:Y:S02]  /*0e40*/  ISETP.NE.U32.AND P2, PT, RZ, UR12, PT ;  /* 0x0000000cff007c0c */ /* 0x000fe4000bf45070 */
[----:B------:R-:W-:Y:S02]  /*0e50*/  MOV R21, RZ ;  /* 0x000000ff00157202 */ /* 0x000fe40000000f00 */
[----:B---3--:R-:W3:Y:S02]  /*0e60*/  MUFU.RCP R7, R7 ;  /* 0x0000000700077308 */ /* 0x008ee40000001000 */
[----:B---3--:R-:W-:-:S02]  /*0e70*/  VIADD R9, R7, 0xffffffe ;  /* 0x0ffffffe07097836 */ /* 0x008fc40000000000 */
[----:B------:R-:W-:-:S04]  /*0e80*/  IMAD.MOV.U32 R7, RZ, RZ, RZ ;  /* 0x000000ffff077224 */ /* 0x000fc800078e00ff */
[----:B------:R-:W3:Y:S02]  /*0e90*/  F2I.FTZ.U32.TRUNC.NTZ R5, R9 ;  /* 0x0000000900057305 */ /* 0x000ee4000021f000 */
[----:B---3--:R-:W-:-:S04]  /*0ea0*/  IMAD R15, R15, R5, RZ ;  /* 0x000000050f0f7224 */ /* 0x008fc800078e02ff */
[----:B------:R-:W-:-:S06]  /*0eb0*/  IMAD.HI.U32 R15, R5, R15, R4 ;  /* 0x0000000f050f7227 */ /* 0x000fcc00078e0004 */
[----:B------:R-:W-:-:S04]  /*0ec0*/  IMAD.HI.U32 R6, R15, R2, RZ ;  /* 0x000000020f067227 */ /* 0x000fc800078e00ff */
[----:B------:R-:W-:-:S04]  /*0ed0*/  IMAD.MOV R5, RZ, RZ, -R6 ;  /* 0x000000ffff057224 */ /* 0x000fc800078e0a06 */
[----:B------:R-:W-:-:S05]  /*0ee0*/  IMAD R4, R5, UR12, R2 ;  /* 0x0000000c05047c24 */ /* 0x000fca000f8e0202 */
[----:B------:R-:W-:-:S13]  /*0ef0*/  ISETP.GE.U32.AND P0, PT, R4, UR12, PT ;  /* 0x0000000c04007c0c */ /* 0x000fda000bf06070 */
[----:B------:R-:W-:Y:S01]  /*0f00*/  @P0 VIADD R4, R4, -UR12 ;  /* 0x8000000c04040c36 */ /* 0x000fe20008000000 */
[----:B------:R-:W-:-:S04]  /*0f10*/  @P0 IADD3 R6, PT, PT, R6, 0x1, RZ ;  /* 0x0000000106060810 */ /* 0x000fc80007ffe0ff */
[----:B------:R-:W-:-:S13]  /*0f20*/  ISETP.GE.U32.AND P1, PT, R4, UR12, PT ;  /* 0x0000000c04007c0c */ /* 0x000fda000bf26070 */
[----:B------:R-:W-:Y:S01]  /*0f30*/  @P1 VIADD R6, R6, 0x1 ;  /* 0x0000000106061836 */ /* 0x000fe20000000000 */
[----:B------:R-:W-:-:S05]  /*0f40*/  @!P2 LOP3.LUT R6, RZ, UR12, RZ, 0x33, !PT ;  /* 0x0000000cff06ac12 */ /* 0x000fca000f8e33ff */
[----:B------:R-:W-:-:S04]  /*0f50*/  IMAD.MOV R5, RZ, RZ, -R6 ;  /* 0x000000ffff057224 */ /* 0x000fc800078e0a06 */
[----:B------:R-:W-:Y:S01]  /*0f60*/  IMAD R14, R5, UR12, R2 ;  /* 0x0000000c050e7c24 */ /* 0x000fe2000f8e0202 */
[----:B------:R-:W-:Y:S06]  /*0f70*/  BRA `(.L_x_18) ;  /* 0x0000000000387947 */ /* 0x000fec0003800000 */
.L_x_17:
[----:B------:R-:W-:Y:S01]  /*0f80*/  MOV R7, UR13 ;  /* 0x0000000d00077c02 */ /* 0x000fe20008000f00 */
[----:B------:R-:W-:Y:S01]  /*0f90*/  IMAD.U32 R4, RZ, RZ, UR12 ;  /* 0x0000000cff047e24 */ /* 0x000fe2000f8e00ff */
[----:B------:R-:W-:Y:S01]  /*0fa0*/  MOV R17, R2 ;  /* 0x0000000200117202 */ /* 0x000fe20000000f00 */
[----:B------:R-:W-:Y:S01]  /*0fb0*/  IMAD.U32 R6, RZ, RZ, UR12 ;  /* 0x0000000cff067e24 */ /* 0x000fe2000f8e00ff */
[----:B------:R-:W-:Y:S01]  /*0fc0*/  MOV R4, 0x1000 ;  /* 0x0000100000047802 */ /* 0x000fe20000000f00 */
[----:B------:R-:W-:Y:S02]  /*0fd0*/  IMAD.U32 R5, RZ, RZ, UR13 ;  /* 0x0000000dff057e24 */ /* 0x000fe4000f8e00ff */
[----:B------:R-:W-:-:S07]  /*0fe0*/  IMAD.MOV.U32 R7, RZ, RZ, R3 ;  /* 0x000000ffff077224 */ /* 0x000fce00078e0003 */
[----:B012-4-:R-:W-:Y:S05]  /*0ff0*/  CALL.REL.NOINC `($__internal_0_$__cuda_sm20_div_s64) ;  /* 0x0000001800f47944 */ /* 0x017fea0003c00000 */
[----:B------:R-:W-:-:S05]  /*1000*/  IADD3 R5, P0, PT, RZ, -R6, RZ ;  /* 0x80000006ff057210 */ /* 0x000fca0007f1e0ff */
[----:B------:R-:W-:Y:S02]  /*1010*/  IMAD.X R4, RZ, RZ, ~R7, P0 ;  /* 0x000000ffff047224 */ /* 0x000fe400000e0e07 */
[----:B------:R-:W-:-:S04]  /*1020*/  IMAD.WIDE.U32 R14, R5, UR12, R2 ;  /* 0x0000000c050e7c25 */ /* 0x000fc8000f8e0002 */
[----:B------:R-:W-:-:S04]  /*1030*/  IMAD R4, R4, UR12, RZ ;  /* 0x0000000c04047c24 */ /* 0x000fc8000f8e02ff */
[----:B------:R-:W-:-:S05]  /*1040*/  IMAD R5, R5, UR13, R4 ;  /* 0x0000000d05057c24 */ /* 0x000fca000f8e0204 */
[----:B------:R-:W-:-:S07]  /*1050*/  IADD3 R21, PT, PT, R5, R15, RZ ;  /* 0x0000000f05157210 */ /* 0x000fce0007ffe0ff */
.L_x_18:
[----:B012---:R-:W-:Y:S05]  /*1060*/  BSYNC.RECONVERGENT B1 ;  /* 0x0000000000017941 */ /* 0x007fea0003800200 */
.L_x_16:
        /* <DEDUP_REMOVED lines=11> */
[----:B------:R-:W-:Y:S01]  /*1120*/  HFMA2 R4, -RZ, RZ, 0, 0 ;  /* 0x00000000ff047431 */ /* 0x000fe200000001ff */
[----:B------:R-:W-:Y:S02]  /*1130*/  ISETP.NE.U32.AND P2, PT, RZ, UR18, PT ;  /* 0x00000012ff007c0c */ /* 0x000fe4000bf45070 */
[----:B------:R-:W-:-:S04]  /*1140*/  MOV R16, RZ ;  /* 0x000000ff00107202 */ /* 0x000fc80000000f00 */
[----:B0-----:R-:W0:Y:S02]  /*1150*/  MUFU.RCP R6, R6 ;  /* 0x0000000600067308 */ /* 0x001e240000001000 */
[----:B0-----:R-:W-:-:S06]  /*1160*/  VIADD R7, R6, 0xffffffe ;  /* 0x0ffffffe06077836 */ /* 0x001fcc0000000000 */
[----:B------:R-:W0:Y:S02]  /*1170*/  F2I.FTZ.U32.TRUNC.NTZ R5, R7 ;  /* 0x0000000700057305 */ /* 0x000e24000021f000 */
[----:B0-----:R-:W-:-:S04]  /*1180*/  IMAD.MOV R9, RZ, RZ, -R5 ;  /* 0x000000ffff097224 */ /* 0x001fc800078e0a05 */
[----:B------:R-:W-:-:S04]  /*1190*/  IMAD R9, R9, UR18, RZ ;  /* 0x0000001209097c24 */ /* 0x000fc8000f8e02ff */
        /* <DEDUP_REMOVED lines=13> */
.L_x_22:
[----:B------:R-:W0:Y:S01]  /*1270*/  LDCU UR11, c[0x0][0x390] ;  /* 0x00007200ff0b77ac */ /* 0x000e220008000800 */
[----:B------:R-:W-:Y:S01]  /*1280*/  IMAD.MOV.U32 R17, RZ, RZ, R24 ;  /* 0x000000ffff117224 */ /* 0x000fe200078e0018 */
[----:B------:R-:W-:Y:S01]  /*1290*/  MOV R5, UR20 ;  /* 0x0000001400057c02 */ /* 0x000fe20008000f00 */
[----:B------:R-:W-:Y:S01]  /*12a0*/  IMAD.MOV.U32 R7, RZ, RZ, R25 ;  /* 0x000000ffff077224 */ /* 0x000fe200078e0019 */
[----:B------:R-:W-:Y:S01]  /*12b0*/  MOV R4, 0x12e0 ;  /* 0x000012e000047802 */ /* 0x000fe20000000f00 */
[----:B0-----:R-:W-:-:S07]  /*12c0*/  IMAD.U32 R6, RZ, RZ, UR11 ;  /* 0x0000000bff067e24 */ /* 0x001fce000f8e00ff */
[----:B----4-:R-:W-:Y:S05]  /*12d0*/  CALL.REL.NOINC `($__internal_0_$__cuda_sm20_div_s64) ;  /* 0x00000018003c7944 */ /* 0x010fea0003c00000 */
[-C--:B------:R-:W-:Y:S02]  /*12e0*/  IADD3 R5, P0, PT, RZ, -R6.reuse, RZ ;  /* 0x80000006ff057210 */ /* 0x080fe40007f1e0ff */
[----:B------:R-:W-:-:S03]  /*12f0*/  MOV R26, R6 ;  /* 0x00000006001a7202 */ /* 0x000fc60000000f00 */
[----:B------:R-:W-:Y:S02]  /*1300*/  IMAD.X R7, RZ, RZ, ~R7, P0 ;  /* 0x000000ffff077224 */ /* 0x000fe400000e0e07 */
[----:B------:R-:W-:-:S04]  /*1310*/  IMAD.WIDE.U32 R24, R5, UR18, R24 ;  /* 0x0000001205187c25 */ /* 0x000fc8000f8e0018 */
[----:B------:R-:W-:-:S04]  /*1320*/  IMAD R4, R7, UR18, RZ ;  /* 0x0000001207047c24 */ /* 0x000fc8000f8e02ff */
[----:B------:R-:W-:-:S04]  /*1330*/  IMAD R5, R5, UR20, R4 ;  /* 0x0000001405057c24 */ /* 0x000fc8000f8e0204 */
[----:B------:R-:W-:-:S07]  /*1340*/  IMAD.IADD R16, R5, 0x1, R25 ;  /* 0x0000000105107824 */ /* 0x000fce00078e0219 */
.L_x_23:
[----:B------:R-:W-:Y:S05]  /*1350*/  BSYNC.RECONVERGENT B2 ;  /* 0x0000000000027941 */ /* 0x000fea0003800200 */
.L_x_21:
[----:B------:R-:W-:Y:S01]  /*1360*/  LOP3.LUT R4, R21, UR8, RZ, 0xfc, !PT ;  /* 0x0000000815047c12 */ /* 0x000fe2000f8efcff */
[----:B------:R-:W-:Y:S03]  /*1370*/  BSSY.RECONVERGENT B2, `(.L_x_24) ;  /* 0x000002b000027945 */ /* 0x000fe60003800200 */
[----:B------:R-:W-:-:S13]  /*1380*/  ISETP.NE.U32.AND P0, PT, R4, RZ, PT ;  /* 0x000000ff0400720c */ /* 0x000fda0003f05070 */
[----:B------:R-:W-:Y:S05]  /*1390*/  @P0 BRA `(.L_x_25) ;  /* 0x0000000000600947 */ /* 0x000fea0003800000 */
[----:B------:R-:W-:Y:S02]  /*13a0*/  IMAD.U32 R5, RZ, RZ, UR19 ;  /* 0x00000013ff057e24 */ /* 0x000fe4000f8e00ff */
[----:B------:R-:W-:Y:S02]  /*13b0*/  IMAD.MOV.U32 R6, RZ, RZ, RZ ;  /* 0x000000ffff067224 */ /* 0x000fe400078e00ff */
[----:B------:R-:W0:Y:S01]  /*13c0*/  I2F.U32.RP R9, R5 ;  /* 0x0000000500097306 */ /* 0x000e220000209000 */
[----:B------:R-:W-:Y:S01]  /*13d0*/  ISETP.NE.U32.AND P2, PT, R5, RZ, PT ;  /* 0x000000ff0500720c */ /* 0x000fe20003f45070 */
[----:B------:R-:W-:-:S06]  /*13e0*/  IMAD.MOV.U32 R19, RZ, RZ, RZ ;  /* 0x000000ffff137224 */ /* 0x000fcc00078e00ff */
[----:B0-----:R-:W0:Y:S02]  /*13f0*/  MUFU.RCP R9, R9 ;  /* 0x0000000900097308 */ /* 0x001e240000001000 */
[----:B0-----:R-:W-:-:S06]  /*1400*/  IADD3 R7, PT, PT, R9, 0xffffffe, RZ ;  /* 0x0ffffffe09077810 */ /* 0x001fcc0007ffe0ff */
[----:B------:R-:W0:Y:S02]  /*1410*/  F2I.FTZ.U32.TRUNC.NTZ R7, R7 ;  /* 0x0000000700077305 */ /* 0x000e24000021f000 */
[----:B0-----:R-:W-:-:S04]  /*1420*/  IMAD R4, R7, R5, RZ ;  /* 0x0000000507047224 */ /* 0x001fc800078e02ff */
[----:B------:R-:W-:-:S04]  /*1430*/  IMAD.MOV R15, RZ, RZ, -R4 ;  /* 0x000000ffff0f7224 */ /* 0x000fc800078e0a04 */
[----:B------:R-:W-:-:S06]  /*1440*/  IMAD.HI.U32 R15, R7, R15, R6 ;  /* 0x0000000f070f7227 */ /* 0x000fcc00078e0006 */
[----:B------:R-:W-:-:S05]  /*1450*/  IMAD.HI.U32 R4, R15, R14, RZ ;  /* 0x0000000e0f047227 */ /* 0x000fca00078e00ff */
[----:B------:R-:W-:-:S05]  /*1460*/  IADD3 R6, PT, PT, -R4, RZ, RZ ;  /* 0x000000ff04067210 */ /* 0x000fca0007ffe1ff */
[----:B------:R-:W-:-:S05]  /*1470*/  IMAD R6, R5, R6, R14 ;  /* 0x0000000605067224 */ /* 0x000fca00078e020e */
[----:B------:R-:W-:-:S13]  /*1480*/  ISETP.GE.U32.AND P0, PT, R6, R5, PT ;  /* 0x000000050600720c */ /* 0x000fda0003f06070 */
[----:B------:R-:W-:Y:S02]  /*1490*/  @P0 IMAD.IADD R6, R6, 0x1, -R5 ;  /* 0x0000000106060824 */ /* 0x000fe400078e0a05 */
[----:B------:R-:W-:-:S03]  /*14a0*/  @P0 VIADD R4, R4, 0x1 ;  /* 0x0000000104040836 */ /* 0x000fc60000000000 */
[----:B------:R-:W-:-:S13]  /*14b0*/  ISETP.GE.U32.AND P1, PT, R6, R5, PT ;  /* 0x000000050600720c */ /* 0x000fda0003f26070 */
[----:B------:R-:W-:Y:S02]  /*14c0*/  @P1 IADD3 R4, PT, PT, R4, 0x1, RZ ;  /* 0x0000000104041810 */ /* 0x000fe40007ffe0ff */
[----:B------:R-:W-:-:S04]  /*14d0*/  @!P2 LOP3.LUT R4, RZ, R5, RZ, 0x33, !PT ;  /* 0x00000005ff04a212 */ /* 0x000fc800078e33ff */
[----:B------:R-:W-:Y:S01]  /*14e0*/  MOV R17, R4 ;  /* 0x0000000400117202 */ /* 0x000fe20000000f00 */
[----:B------:R-:W-:-:S04]  /*14f0*/  IMAD.MOV R6, RZ, RZ, -R4 ;  /* 0x000000ffff067224 */ /* 0x000fc800078e0a04 */
[----:B------:R-:W-:Y:S01]  /*1500*/  IMAD R14, R5, R6, R14 ;  /* 0x00000006050e7224 */ /* 0x000fe200078e020e */
[----:B------:R-:W-:Y:S06]  /*1510*/  BRA `(.L_x_26) ;  /* 0x0000000000407947 */ /* 0x000fec0003800000 */
.L_x_25:
[----:B------:R-:W0:Y:S01]  /*1520*/  LDCU UR11, c[0x0][0x398] ;  /* 0x00007300ff0b77ac */ /* 0x000e220008000800 */
[----:B------:R-:W-:Y:S01]  /*1530*/  IMAD.MOV.U32 R17, RZ, RZ, R14 ;  /* 0x000000ffff117224 */ /* 0x000fe200078e000e */
[----:B------:R-:W-:Y:S01]  /*1540*/  MOV R5, UR8 ;  /* 0x0000000800057c02 */ /* 0x000fe20008000f00 */
[----:B------:R-:W-:Y:S01]  /*1550*/  IMAD.MOV.U32 R7, RZ, RZ, R21 ;  /* 0x000000ffff077224 */ /* 0x000fe200078e0015 */
[----:B------:R-:W-:Y:S01]  /*1560*/  MOV R4, 0x1590 ;  /* 0x0000159000047802 */ /* 0x000fe20000000f00 */
[----:B0-----:R-:W-:-:S07]  /*1570*/  IMAD.U32 R6, RZ, RZ, UR11 ;  /* 0x0000000bff067e24 */ /* 0x001fce000f8e00ff */
[----:B----4-:R-:W-:Y:S05]  /*1580*/  CALL.REL.NOINC `($__internal_0_$__cuda_sm20_div_s64) ;  /* 0x0000001400907944 */ /* 0x010fea0003c00000 */
[----:B------:R-:W-:Y:S01]  /*1590*/  IADD3 R4, P0, PT, RZ, -R6, RZ ;  /* 0x80000006ff047210 */ /* 0x000fe20007f1e0ff */
[----:B------:R-:W-:Y:S02]  /*15a0*/  IMAD.U32 R5, RZ, RZ, UR19 ;  /* 0x00000013ff057e24 */ /* 0x000fe4000f8e00ff */
[----:B------:R-:W-:Y:S01]  /*15b0*/  IMAD.MOV.U32 R15, RZ, RZ, R21 ;  /* 0x000000ffff0f7224 */ /* 0x000fe200078e0015 */
[----:B------:R-:W-:Y:S01]  /*15c0*/  IADD3.X R10, PT, PT, RZ, ~R7, RZ, P0, !PT ;  /* 0x80000007ff0a7210 */ /* 0x000fe200007fe4ff */
[----:B------:R-:W-:Y:S02]  /*15d0*/  IMAD.MOV.U32 R17, RZ, RZ, R6 ;  /* 0x000000ffff117224 */ /* 0x000fe400078e0006 */
[----:B------:R-:W-:-:S04]  /*15e0*/  IMAD.WIDE.U32 R14, R4, R5, R14 ;  /* 0x00000005040e7225 */ /* 0x000fc800078e000e */
[----:B------:R-:W-:-:S04]  /*15f0*/  IMAD R7, R10, R5, RZ ;  /* 0x000000050a077224 */ /* 0x000fc800078e02ff */
[----:B------:R-:W-:-:S05]  /*1600*/  IMAD R7, R4, UR8, R7 ;  /* 0x0000000804077c24 */ /* 0x000fca000f8e0207 */
[----:B------:R-:W-:-:S07]  /*1610*/  IADD3 R19, PT, PT, R7, R15, RZ ;  /* 0x0000000f07137210 */ /* 0x000fce0007ffe0ff */
.L_x_26:
[----:B------:R-:W-:Y:S05]  /*1620*/  BSYNC.RECONVERGENT B2 ;  /* 0x0000000000027941 */ /* 0x000fea0003800200 */
.L_x_24:
[----:B------:R-:W0:Y:S01]  /*1630*/  S2R R15, SR_LANEID ;  /* 0x00000000000f7919 */ /* 0x000e220000000000 */
[----:B------:R-:W-:Y:S01]  /*1640*/  VOTEU.ANY UR11, UPT, PT ;  /* 0x00000000000b7886 */ /* 0x000fe200038e0100 */
[----:B------:R-:W1:Y:S01]  /*1650*/  LDC.64 R6, c[0x0][0x3d0] ;  /* 0x0000f400ff067b82 */ /* 0x000e620000000a00 */
[----:B------:R-:W0:Y:S08]  /*1660*/  FLO.U32 R10, UR11 ;  /* 0x0000000b000a7d00 */ /* 0x000e3000080e0000 */
[----:B------:R-:W1:Y:S01]  /*1670*/  POPC R9, UR11 ;  /* 0x0000000b00097d09 */ /* 0x000e620008000000 */
[----:B0-----:R-:W-:-:S13]  /*1680*/  ISETP.EQ.U32.AND P0, PT, R10, R15, PT ;  /* 0x0000000f0a00720c */ /* 0x001fda0003f02070 */
[----:B-1----:R-:W2:Y:S01]  /*1690*/  @P0 ATOMG.E.ADD.STRONG.GPU PT, R9, desc[UR14][R6.64], R9 ;  /* 0x80000009060909a8 */ /* 0x002ea200081ef10e */
[----:B------:R-:W-:Y:S01]  /*16a0*/  SHF.R.S32.HI R4, RZ, 0x1f, R26 ;  /* 0x0000001fff047819 */ /* 0x000fe2000001141a */
[----:B------:R-:W-:Y:S01]  /*16b0*/  IMAD R21, R16, R5, RZ ;  /* 0x0000000510157224 */ /* 0x000fe200078e02ff */
[----:B------:R-:W0:Y:S03]  /*16c0*/  S2R R18, SR_LTMASK ;  /* 0x0000000000127919 */ /* 0x000e260000003900 */
[----:B------:R-:W-:Y:S02]  /*16d0*/  IMAD R21, R24, UR8, R21 ;  /* 0x0000000818157c24 */ /* 0x000fe4000f8e0215 */
[----:B------:R-:W-:Y:S02]  /*16e0*/  IMAD R27, R4, R11, RZ ;  /* 0x0000000b041b7224 */ /* 0x000fe400078e02ff */
[----:B------:R-:W-:-:S04]  /*16f0*/  IMAD.WIDE.U32 R24, R24, R5, UR24 ;  /* 0x0000001818187e25 */ /* 0x000fc8000f8e0005 */
[----:B------:R-:W-:Y:S01]  /*1700*/  IMAD.WIDE.U32 R4, R26, R11, UR26 ;  /* 0x0000001a1a047e25 */ /* 0x000fe2000f8e000b */
[----:B------:R-:W-:-:S03]  /*1710*/  IADD3 R14, P0, PT, R14, R24, RZ ;  /* 0x000000180e0e7210 */ /* 0x000fc60007f1e0ff */
[----:B------:R-:W-:Y:S01]  /*1720*/  IMAD R27, R26, UR9, R27 ;  /* 0x000000091a1b7c24 */ /* 0x000fe2000f8e021b */
[----:B------:R-:W-:Y:S02]  /*1730*/  IADD3 R16, P1, PT, R17, R4, RZ ;  /* 0x0000000411107210 */ /* 0x000fe40007f3e0ff */
[----:B0-----:R-:W-:-:S04]  /*1740*/  LOP3.LUT R18, R18, UR11, RZ, 0xc0, !PT ;  /* 0x0000000b12127c12 */ /* 0x001fc8000f8ec0ff */
[----:B------:R-:W0:Y:S01]  /*1750*/  POPC R15, R18 ;  /* 0x00000012000f7309 */ /* 0x000e220000000000 */
[----:B--2---:R1:W0:Y:S02]  /*1760*/  SHFL.IDX PT, R10, R9, R10, 0x1f ;  /* 0x00001f0a090a7589 */ /* 0x00422400000e0000 */
[----:B-1----:R-:W-:-:S04]  /*1770*/  SHF.R.S32.HI R9, RZ, 0x1f, R17 ;  /* 0x0000001fff097819 */ /* 0x002fc80000011411 */
[----:B------:R-:W-:Y:S01]  /*1780*/  IADD3.X R17, PT, PT, R9, R5, R27, P1, !PT ;  /* 0x0000000509117210 */ /* 0x000fe20000ffe41b */
[----:B0-----:R-:W-:Y:S01]  /*1790*/  IMAD.IADD R7, R10, 0x1, R15 ;  /* 0x000000010a077824 */ /* 0x001fe200078e020f */
[----:B------:R-:W-:-:S03]  /*17a0*/  IADD3.X R15, PT, PT, R19, R25, R21, P0, !PT ;  /* 0x00000019130f7210 */ /* 0x000fc600007fe415 */
[----:B------:R-:W-:-:S04]  /*17b0*/  IMAD.WIDE R4, R7, 0x8, R12 ;  /* 0x0000000807047825 */ /* 0x000fc800078e020c */
[----:B----4-:R-:W-:Y:S01]  /*17c0*/  IMAD.WIDE R6, R7, 0x8, R22 ;  /* 0x0000000807067825 */ /* 0x010fe200078e0216 */
[----:B------:R0:W-:Y:S04]  /*17d0*/  STG.E.64 desc[UR14][R4.64], R14 ;  /* 0x0000000e04007986 */ /* 0x0001e8000c101b0e */
[----:B------:R0:W-:Y:S02]  /*17e0*/  STG.E.64 desc[UR14][R6.64], R16 ;  /* 0x0000001006007986 */ /* 0x0001e4000c101b0e */
.L_x_20:
[----:B------:R-:W-:Y:S05]  /*17f0*/  BSYNC.RECONVERGENT B1 ;  /* 0x0000000000017941 */ /* 0x000fea0003800200 */
.L_x_19:
[----:B------:R-:W-:-:S05]  /*1800*/  IADD3 R2, P0, PT, R0, R2, RZ ;  /* 0x0000000200027210 */ /* 0x000fca0007f1e0ff */
[----:B------:R-:W-:Y:S01]  /*1810*/  IMAD.X R3, R8, 0x1, R3, P0 ;  /* 0x0000000108037824 */ /* 0x000fe200000e0603 */
[----:B------:R-:W-:-:S04]  /*1820*/  ISETP.GE.U32.AND P0, PT, R2, UR4, PT ;  /* 0x0000000402007c0c */ /* 0x000fc8000bf06070 */
[----:B------:R-:W-:-:S13]  /*1830*/  ISETP.GE.AND.EX P0, PT, R3, UR10, PT, P0 ;  /* 0x0000000a03007c0c */ /* 0x000fda000bf06300 */
[----:B------:R-:W-:Y:S05]  /*1840*/  @!P0 BRA `(.L_x_27) ;  /* 0xfffffff4005c8947 */ /* 0x000fea000383ffff */
[----:B------:R-:W-:Y:S05]  /*1850*/  BSYNC B0 ;  /* 0x0000000000007941 */ /* 0x000fea0003800000 */
.L_x_15:
[----:B------:R-:W-:Y:S05]  /*1860*/  EXIT ;  /* 0x000000000000794d */ /* 0x000fea0003800000 */
.L_x_14:
[----:B-1----:R-:W-:Y:S02]  /*1870*/  UIMAD.WIDE.U32 UR16, UR11, 0x4, URZ ;  /* 0x000000040b1078a5 */ /* 0x002fe4000f8e00ff */
[----:B------:R-:W-:-:S12]  /*1880*/  UIADD3 UR11, UPT, UPT, -UR11, URZ, URZ ;  /* 0x000000ff0b0b7290 */ /* 0x000fd8000fffe1ff */
.L_x_48:
[----:B------:R-:W-:Y:S01]  /*1890*/  LOP3.LUT R4, R3, UR13, RZ, 0xfc, !PT ;  /* 0x0000000d03047c12 */ /* 0x000fe2000f8efcff */
[----:B------:R-:W-:Y:S05]  /*18a0*/  YIELD ;  /* 0x0000000000007946 */ /* 0x000fea0003800000 */
[----:B------:R-:W-:Y:S01]  /*18b0*/  ISETP.NE.U32.AND P0, PT, R4, RZ, PT ;  /* 0x000000ff0400720c */ /* 0x000fe20003f05070 */
[----:B------:R-:W-:-:S12]  /*18c0*/  BSSY.RECONVERGENT B0, `(.L_x_28) ;  /* 0x0000027000007945 */ /* 0x000fd80003800200 */
[----:B------:R-:W-:Y:S05]  /*18d0*/  @P0 BRA `(.L_x_29) ;  /* 0x00000000005c0947 */ /* 0x000fea0003800000 */
[----:B------:R-:W1:Y:S01]  /*18e0*/  I2F.U32.RP R7, UR12 ;  /* 0x0000000c00077d06 */ /* 0x000e620008209000 */
[----:B------:R-:W-:Y:S01]  /*18f0*/  IMAD R9, RZ, RZ, -UR12 ;  /* 0x8000000cff097e24 */ /* 0x000fe2000f8e02ff */
[----:B------:R-:W-:Y:S01]  /*1900*/  ISETP.NE.U32.AND P2, PT, RZ, UR12, PT ;  /* 0x0000000cff007c0c */ /* 0x000fe2000bf45070 */
[----:B------:R-:W-:Y:S02]  /*1910*/  IMAD.MOV.U32 R4, RZ, RZ, RZ ;  /* 0x000000ffff047224 */ /* 0x000fe400078e00ff */
[----:B------:R-:W-:-:S03]  /*1920*/  IMAD.MOV.U32 R21, RZ, RZ, RZ ;  /* 0x000000ffff157224 */ /* 0x000fc600078e00ff */
[----:B-1----:R-:W1:Y:S02]  /*1930*/  MUFU.RCP R7, R7 ;  /* 0x0000000700077308 */ /* 0x002e640000001000 */
[----:B-1----:R-:W-:Y:S01]  /*1940*/  IADD3 R8, PT, PT, R7, 0xffffffe, RZ ;  /* 0x0ffffffe07087810 */ /* 0x002fe20007ffe0ff */
[----:B------:R-:W-:-:S05]  /*1950*/  HFMA2 R7, -RZ, RZ, 0, 0 ;  /* 0x00000000ff077431 */ /* 0x000fca00000001ff */
[----:B------:R-:W1:Y:S02]  /*1960*/  F2I.FTZ.U32.TRUNC.NTZ R5, R8 ;  /* 0x0000000800057305 */ /* 0x000e64000021f000 */
[----:B-1----:R-:W-:-:S04]  /*1970*/  IMAD R9, R9, R5, RZ ;  /* 0x0000000509097224 */ /* 0x002fc800078e02ff */
        /* <DEDUP_REMOVED lines=13> */
.L_x_29:
[----:B------:R-:W-:Y:S01]  /*1a50*/  IMAD.U32 R7, RZ, RZ, UR13 ;  /* 0x0000000dff077e24 */ /* 0x000fe2000f8e00ff */
[----:B------:R-:W-:Y:S01]  /*1a60*/  MOV R4, UR12 ;  /* 0x0000000c00047c02 */ /* 0x000fe20008000f00 */
[----:B------:R-:W-:Y:S01]  /*1a70*/  IMAD.U32 R6, RZ, RZ, UR12 ;  /* 0x0000000cff067e24 */ /* 0x000fe2000f8e00ff */
[----:B------:R-:W-:Y:S01]  /*1a80*/  MOV R7, R3 ;  /* 0x0000000300077202 */ /* 0x000fe20000000f00 */
[----:B------:R-:W-:Y:S01]  /*1a90*/  IMAD.U32 R5, RZ, RZ, UR13 ;  /* 0x0000000dff057e24 */ /* 0x000fe2000f8e00ff */
[----:B------:R-:W-:Y:S01]  /*1aa0*/  MOV R4, 0x1ad0 ;  /* 0x00001ad000047802 */ /* 0x000fe20000000f00 */
[----:B------:R-:W-:-:S07]  /*1ab0*/  IMAD.MOV.U32 R17, RZ, RZ, R2 ;  /* 0x000000ffff117224 */ /* 0x000fce00078e0002 */
[----:B0-2-4-:R-:W-:Y:S05]  /*1ac0*/  CALL.REL.NOINC `($__internal_0_$__cuda_sm20_div_s64) ;  /* 0x0000001000407944 */ /* 0x015fea0003c00000 */
[----:B------:R-:W-:-:S05]  /*1ad0*/  IADD3 R5, P0, PT, RZ, -R6, RZ ;  /* 0x80000006ff057210 */ /* 0x000fca0007f1e0ff */
[----:B------:R-:W-:Y:S02]  /*1ae0*/  IMAD.X R4, RZ, RZ, ~R7, P0 ;  /* 0x000000ffff047224 */ /* 0x000fe400000e0e07 */
[----:B------:R-:W-:-:S04]  /*1af0*/  IMAD.WIDE.U32 R14, R5, UR12, R2 ;  /* 0x0000000c050e7c25 */ /* 0x000fc8000f8e0002 */
[----:B------:R-:W-:-:S04]  /*1b00*/  IMAD R4, R4, UR12, RZ ;  /* 0x0000000c04047c24 */ /* 0x000fc8000f8e02ff */
[----:B------:R-:W-:-:S04]  /*1b10*/  IMAD R5, R5, UR13, R4 ;  /* 0x0000000d05057c24 */ /* 0x000fc8000f8e0204 */
[----:B------:R-:W-:-:S07]  /*1b20*/  IMAD.IADD R21, R5, 0x1, R15 ;  /* 0x0000000105157824 */ /* 0x000fce00078e020f */
.L_x_30:
[----:B0-2---:R-:W-:Y:S05]  /*1b30*/  BSYNC.RECONVERGENT B0 ;  /* 0x0000000000007941 */ /* 0x005fea0003800200 */
.L_x_28:
[----:B------:R-:W0:Y:S01]  /*1b40*/  LDCU.64 UR18, c[0x0][0x3e8] ;  /* 0x00007d00ff1277ac */ /* 0x000e220008000a00 */
[----:B------:R-:W-:Y:S01]  /*1b50*/  BSSY.RECONVERGENT B0, `(.L_x_31) ;  /* 0x0000100000007945 */ /* 0x000fe20003800200 */
[----:B0-----:R-:W-:-:S04]  /*1b60*/  IADD3 R12, P0, PT, R6, UR18, RZ ;  /* 0x00000012060c7c10 */ /* 0x001fc8000ff1e0ff */
        /* <DEDUP_REMOVED lines=8> */
[----:B------:R-:W0:Y:S01]  /*1bf0*/  LDCU UR18, c[0x0][0x390] ;  /* 0x00007200ff1277ac */ /* 0x000e220008000800 */
[----:B------:R-:W-:Y:S02]  /*1c00*/  IMAD.MOV.U32 R4, RZ, RZ, RZ ;  /* 0x000000ffff047224 */ /* 0x000fe400078e00ff */
[----:B------:R-:W-:Y:S01]  /*1c10*/  IMAD.MOV.U32 R11, RZ, RZ, RZ ;  /* 0x000000ffff0b7224 */ /* 0x000fe200078e00ff */
[----:B0-----:R-:W0:Y:S01]  /*1c20*/  I2F.U32.RP R6, UR18 ;  /* 0x0000001200067d06 */ /* 0x001e220008209000 */
[----:B------:R-:W-:-:S07]  /*1c30*/  ISETP.NE.U32.AND P2, PT, RZ, UR18, PT ;  /* 0x00000012ff007c0c */ /* 0x000fce000bf45070 */
[----:B0-----:R-:W0:Y:S02]  /*1c40*/  MUFU.RCP R6, R6 ;  /* 0x0000000600067308 */ /* 0x001e240000001000 */
[----:B0-----:R-:W-:-:S06]  /*1c50*/  IADD3 R7, PT, PT, R6, 0xffffffe, RZ ;  /* 0x0ffffffe06077810 */ /* 0x001fcc0007ffe0ff */
[----:B------:R-:W0:Y:S02]  /*1c60*/  F2I.FTZ.U32.TRUNC.NTZ R5, R7 ;  /* 0x0000000700057305 */ /* 0x000e24000021f000 */
[----:B0-----:R-:W-:-:S04]  /*1c70*/  IMAD.MOV R9, RZ, RZ, -R5 ;  /* 0x000000ffff097224 */ /* 0x001fc800078e0a05 */
        /* <DEDUP_REMOVED lines=14> */
.L_x_34:
[----:B------:R-:W0:Y:S01]  /*1d60*/  LDCU UR18, c[0x0][0x390] ;  /* 0x00007200ff1277ac */ /* 0x000e220008000800 */
[----:B------:R-:W-:Y:S01]  /*1d70*/  MOV R17, R12 ;  /* 0x0000000c00117202 */ /* 0x000fe20000000f00 */
[----:B------:R-:W-:Y:S01]  /*1d80*/  IMAD.MOV.U32 R7, RZ, RZ, R13 ;  /* 0x000000ffff077224 */ /* 0x000fe200078e000d */
[----:B------:R-:W-:Y:S01]  /*1d90*/  MOV R4, 0x1dd0 ;  /* 0x00001dd000047802 */ /* 0x000fe20000000f00 */
[----:B------:R-:W-:Y:S01]  /*1da0*/  IMAD.U32 R5, RZ, RZ, UR20 ;  /* 0x00000014ff057e24 */ /* 0x000fe2000f8e00ff */
[----:B0-----:R-:W-:-:S07]  /*1db0*/  MOV R6, UR18 ;  /* 0x0000001200067c02 */ /* 0x001fce0008000f00 */
[----:B----4-:R-:W-:Y:S05]  /*1dc0*/  CALL.REL.NOINC `($__internal_0_$__cuda_sm20_div_s64) ;  /* 0x0000000c00807944 */ /* 0x010fea0003c00000 */
[----:B------:R-:W0:Y:S01]  /*1dd0*/  LDCU UR18, c[0x0][0x390] ;  /* 0x00007200ff1277ac */ /* 0x000e220008000800 */
[----:B------:R-:W-:Y:S01]  /*1de0*/  IADD3 R5, P0, PT, RZ, -R6, RZ ;  /* 0x80000006ff057210 */ /* 0x000fe20007f1e0ff */
[----:B------:R-:W-:-:S04]  /*1df0*/  IMAD.MOV.U32 R8, RZ, RZ, R6 ;  /* 0x000000ffff087224 */ /* 0x000fc800078e0006 */
[----:B------:R-:W-:-:S04]  /*1e00*/  IMAD.X R7, RZ, RZ, ~R7, P0 ;  /* 0x000000ffff077224 */ /* 0x000fc800000e0e07 */
[----:B0-----:R-:W-:Y:S02]  /*1e10*/  IMAD R4, R7, UR18, RZ ;  /* 0x0000001207047c24 */ /* 0x001fe4000f8e02ff */
[----:B------:R-:W-:-:S04]  /*1e20*/  IMAD.WIDE.U32 R12, R5, UR18, R12 ;  /* 0x00000012050c7c25 */ /* 0x000fc8000f8e000c */
[----:B------:R-:W-:-:S05]  /*1e30*/  IMAD R5, R5, UR20, R4 ;  /* 0x0000001405057c24 */ /* 0x000fca000f8e0204 */
[----:B------:R-:W-:-:S07]  /*1e40*/  IADD3 R11, PT, PT, R5, R13, RZ ;  /* 0x0000000d050b7210 */ /* 0x000fce0007ffe0ff */
.L_x_35:
[----:B------:R-:W-:Y:S05]  /*1e50*/  BSYNC.RECONVERGENT B1 ;  /* 0x0000000000017941 */ /* 0x000fea0003800200 */
.L_x_33:
[----:B------:R-:W-:Y:S01]  /*1e60*/  LOP3.LUT R4, R21, UR8, RZ, 0xfc, !PT ;  /* 0x0000000815047c12 */ /* 0x000fe2000f8efcff */
[----:B------:R-:W-:Y:S03]  /*1e70*/  BSSY.RECONVERGENT B1, `(.L_x_36) ;  /* 0x000002e000017945 */ /* 0x000fe60003800200 */
[----:B------:R-:W-:-:S13]  /*1e80*/  ISETP.NE.U32.AND P0, PT, R4, RZ, PT ;  /* 0x000000ff0400720c */ /* 0x000fda0003f05070 */
[----:B------:R-:W-:Y:S05]  /*1e90*/  @P0 BRA `(.L_x_37) ;  /* 0x0000000000640947 */ /* 0x000fea0003800000 */
[----:B------:R-:W0:Y:S01]  /*1ea0*/  LDCU UR18, c[0x0][0x398] ;  /* 0x00007300ff1277ac */ /* 0x000e220008000800 */
[----:B------:R-:W-:Y:S02]  /*1eb0*/  IMAD.MOV.U32 R19, RZ, RZ, RZ ;  /* 0x000000ffff137224 */ /* 0x000fe400078e00ff */
[----:B0-----:R-:W-:-:S04]  /*1ec0*/  IMAD.U32 R13, RZ, RZ, UR18 ;  /* 0x00000012ff0d7e24 */ /* 0x001fc8000f8e00ff */
[----:B------:R-:W0:Y:S01]  /*1ed0*/  I2F.U32.RP R6, R13 ;  /* 0x0000000d00067306 */ /* 0x000e220000209000 */
[----:B------:R-:W-:-:S07]  /*1ee0*/  ISETP.NE.U32.AND P2, PT, R13, RZ, PT ;  /* 0x000000ff0d00720c */ /* 0x000fce0003f45070 */
[----:B0-----:R-:W0:Y:S02]  /*1ef0*/  MUFU.RCP R6, R6 ;  /* 0x0000000600067308 */ /* 0x001e240000001000 */
[----:B0-----:R-:W-:-:S06]  /*1f00*/  VIADD R7, R6, 0xffffffe ;  /* 0x0ffffffe06077836 */ /* 0x001fcc0000000000 */
[----:B------:R-:W0:Y:S02]  /*1f10*/  F2I.FTZ.U32.TRUNC.NTZ R5, R7 ;  /* 0x0000000700057305 */ /* 0x000e24000021f000 */
[----:B0-----:R-:W-:-:S05]  /*1f20*/  IMAD R4, R5, R13, RZ ;  /* 0x0000000d05047224 */ /* 0x001fca00078e02ff */
[----:B------:R-:W-:Y:S01]  /*1f30*/  IADD3 R9, PT, PT, -R4, RZ, RZ ;  /* 0x000000ff04097210 */ /* 0x000fe20007ffe1ff */
[----:B------:R-:W-:-:S04]  /*1f40*/  IMAD.MOV.U32 R4, RZ, RZ, RZ ;  /* 0x000000ffff047224 */ /* 0x000fc800078e00ff */
        /* <DEDUP_REMOVED lines=14> */
.L_x_37:
        /* <DEDUP_REMOVED lines=8> */
[----:B------:R-:W-:Y:S02]  /*20b0*/  IADD3 R9, P0, PT, RZ, -R6, RZ ;  /* 0x80000006ff097210 */ /* 0x000fe40007f1e0ff */
[----:B------:R-:W-:-:S03]  /*20c0*/  MOV R15, R21 ;  /* 0x00000015000f7202 */ /* 0x000fc60000000f00 */
[----:B------:R-:W-:Y:S02]  /*20d0*/  IMAD.X R4, RZ, RZ, ~R7, P0 ;  /* 0x000000ffff047224 */ /* 0x000fe400000e0e07 */
[----:B0-----:R-:W-:-:S04]  /*20e0*/  IMAD.U32 R13, RZ, RZ, UR18 ;  /* 0x00000012ff0d7e24 */ /* 0x001fc8000f8e00ff */
[-C--:B------:R-:W-:Y:S02]  /*20f0*/  IMAD R10, R4, R13.reuse, RZ ;  /* 0x0000000d040a7224 */ /* 0x080fe400078e02ff */
[----:B------:R-:W-:-:S04]  /*2100*/  IMAD.WIDE.U32 R4, R9, R13, R14 ;  /* 0x0000000d09047225 */ /* 0x000fc800078e000e */
[----:B------:R-:W-:Y:S02]  /*2110*/  IMAD R9, R9, UR8, R10 ;  /* 0x0000000809097c24 */ /* 0x000fe4000f8e020a */
[----:B------:R-:W-:Y:S02]  /*2120*/  IMAD.MOV.U32 R15, RZ, RZ, R6 ;  /* 0x000000ffff0f7224 */ /* 0x000fe400078e0006 */
[----:B------:R-:W-:Y:S01]  /*2130*/  IMAD.MOV.U32 R17, RZ, RZ, R4 ;  /* 0x000000ffff117224 */ /* 0x000fe200078e0004 */
[----:B------:R-:W-:-:S07]  /*2140*/  IADD3 R19, PT, PT, R9, R5, RZ ;  /* 0x0000000509137210 */ /* 0x000fce0007ffe0ff */
.L_x_38:
[----:B------:R-:W-:Y:S05]  /*2150*/  BSYNC.RECONVERGENT B1 ;  /* 0x0000000000017941 */ /* 0x000fea0003800200 */
.L_x_36:
[----:B------:R-:W0:Y:S01]  /*2160*/  LDCU.64 UR18, c[0x0][0x380] ;  /* 0x00007000ff1277ac */ /* 0x000e220008000a00 */
[----:B------:R-:W1:Y:S01]  /*2170*/  LDC R9, c[0x0][0x39c] ;  /* 0x0000e700ff097b82 */ /* 0x000e620000000800 */
[----:B------:R-:W-:Y:S01]  /*2180*/  SHF.R.S32.HI R4, RZ, 0x1f, R8 ;  /* 0x0000001fff047819 */ /* 0x000fe20000011408 */
[----:B------:R-:W-:Y:S01]  /*2190*/  IMAD R11, R11, R13, RZ ;  /* 0x0000000d0b0b7224 */ /* 0x000fe200078e02ff */
[----:B------:R-:W2:Y:S01]  /*21a0*/  LDCU.128 UR24, c[0x0][0x380] ;  /* 0x00007000ff1877ac */ /* 0x000ea20008000c00 */
[----:B------:R-:W-:Y:S01]  /*21b0*/  IMAD.MOV.U32 R16, RZ, RZ, 0x1 ;  /* 0x00000001ff107424 */ /* 0x000fe200078e00ff */
[----:B------:R-:W-:Y:S01]  /*21c0*/  BSSY.RECONVERGENT B1, `(.L_x_39) ;  /* 0x0000084000017945 */ /* 0x000fe20003800200 */
[----:B------:R-:W-:Y:S01]  /*21d0*/  IMAD R11, R12, UR8, R11 ;  /* 0x000000080c0b7c24 */ /* 0x000fe2000f8e020b */
[----:B0-----:R-:W-:-:S04]  /*21e0*/  IADD3 R6, P0, PT, R17, UR18, RZ ;  /* 0x0000001211067c10 */ /* 0x001fc8000ff1e0ff */
[----:B------:R-:W-:Y:S01]  /*21f0*/  IADD3.X R7, PT, PT, R19, UR19, RZ, P0, !PT ;  /* 0x0000001313077c10 */ /* 0x000fe200087fe4ff */
[----:B-1----:R-:W-:Y:S02]  /*2200*/  IMAD R5, R4, R9, RZ ;  /* 0x0000000904057224 */ /* 0x002fe400078e02ff */
[----:B------:R-:W-:-:S04]  /*2210*/  IMAD.WIDE.U32 R6, R12, R13, R6 ;  /* 0x0000000d0c067225 */ /* 0x000fc800078e0006 */
[C---:B------:R-:W-:Y:S01]  /*2220*/  IMAD R14, R8.reuse, UR9, R5 ;  /* 0x00000009080e7c24 */ /* 0x040fe2000f8e0205 */
[----:B------:R-:W-:Y:S01]  /*2230*/  SHF.R.S32.HI R5, RZ, 0x1f, R15 ;  /* 0x0000001fff057819 */ /* 0x000fe2000001140f */
[----:B--2---:R-:W-:-:S04]  /*2240*/  IMAD.WIDE.U32 R8, R8, R9, UR26 ;  /* 0x0000001a08087e25 */ /* 0x004fc8000f8e0009 */
[----:B------:R-:W-:Y:S01]  /*2250*/  IMAD.WIDE.U32 R12, R12, R13, UR24 ;  /* 0x000000180c0c7e25 */ /* 0x000fe2000f8e000d */
[----:B------:R-:W-:-:S03]  /*2260*/  IADD3 R8, P1, PT, R15, R8, RZ ;  /* 0x000000080f087210 */ /* 0x000fc60007f3e0ff */
[----:B------:R-:W-:Y:S01]  /*2270*/  IMAD.IADD R4, R11, 0x1, R7 ;  /* 0x000000010b047824 */ /* 0x000fe200078e0207 */
[----:B------:R-:W-:Y:S01]  /*2280*/  IADD3 R10, P0, PT, R17, R12, RZ ;  /* 0x0000000c110a7210 */ /* 0x000fe20007f1e0ff */
[----:B------:R-:W-:-:S04]  /*2290*/  IMAD.WIDE.U32 R6, R6, 0x2fc20f, RZ ;  /* 0x002fc20f06067825 */ /* 0x000fc800078e00ff */
[----:B------:R-:W-:Y:S01]  /*22a0*/  HFMA2 R17, -RZ, RZ, 0, 0 ;  /* 0x00000000ff117431 */ /* 0x000fe200000001ff */
[----:B------:R-:W-:Y:S01]  /*22b0*/  PRMT R12, R16, 0x7610, R12 ;  /* 0x00007610100c7816 */ /* 0x000fe2000000000c */
[----:B------:R-:W-:Y:S01]  /*22c0*/  IMAD R15, R4, 0x2fc20f, RZ ;  /* 0x002fc20f040f7824 */ /* 0x000fe200078e02ff */
[----:B------:R-:W-:Y:S02]  /*22d0*/  IADD3.X R11, PT, PT, R19, R13, R11, P0, !PT ;  /* 0x0000000d130b7210 */ /* 0x000fe400007fe40b */
[----:B------:R-:W-:Y:S01]  /*22e0*/  IADD3.X R9, PT, PT, R5, R9, R14, P1, !PT ;  /* 0x0000000905097210 */ /* 0x000fe20000ffe40e */
[----:B------:R-:W-:-:S07]  /*22f0*/  IMAD.IADD R16, R7, 0x1, R15 ;  /* 0x0000000107107824 */ /* 0x000fce00078e020f */
.L_x_47:
[----:B------:R-:W0:Y:S01]  /*2300*/  LDC.64 R20, c[0x0][0x3b8] ;  /* 0x0000ee00ff147b82 */ /* 0x000e220000000a00 */
[----:B------:R-:W-:Y:S01]  /*2310*/  PRMT R30, R12, 0x7610, R30 ;  /* 0x000076100c1e7816 */ /* 0x000fe2000000001e */
[C---:B------:R-:W-:Y:S01]  /*2320*/  IMAD R15, R17.reuse, UR17, RZ ;  /* 0x00000011110f7c24 */ /* 0x040fe2000f8e02ff */
[----:B------:R-:W-:Y:S01]  /*2330*/  IADD3 R12, P0, PT, R17, R8, RZ ;  /* 0x00000008110c7210 */ /* 0x000fe20007f1e0ff */
[----:B------:R-:W-:Y:S01]  /*2340*/  BSSY.RECONVERGENT B2, `(.L_x_40) ;  /* 0x0000066000027945 */ /* 0x000fe20003800200 */
[----:B------:R-:W-:Y:S01]  /*2350*/  IMAD.MOV.U32 R27, RZ, RZ, R6 ;  /* 0x000000ffff1b7224 */ /* 0x000fe200078e0006 */
[----:B------:R-:W-:Y:S01]  /*2360*/  MOV R28, UR11 ;  /* 0x0000000b001c7c02 */ /* 0x000fe20008000f00 */
[----:B------:R-:W-:Y:S01]  /*2370*/  IMAD.MOV.U32 R26, RZ, RZ, R16 ;  /* 0x000000ffff1a7224 */ /* 0x000fe200078e0010 */
[----:B------:R-:W1:Y:S01]  /*2380*/  LDC.64 R4, c[0x0][0x3a8] ;  /* 0x0000ea00ff047b82 */ /* 0x000e620000000a00 */
[----:B------:R-:W-:-:S04]  /*2390*/  IMAD.X R13, RZ, RZ, R9, P0 ;  /* 0x000000ffff0d7224 */ /* 0x000fc800000e0609 */
[----:B------:R-:W-:-:S03]  /*23a0*/  IMAD R13, R13, 0x6ebfff5, RZ ;  /* 0x06ebfff50d0d7824 */ /* 0x000fc600078e02ff */
[----:B------:R-:W2:Y:S08]  /*23b0*/  LDC.64 R18, c[0x0][0x3c0] ;  /* 0x0000f000ff127b82 */ /* 0x000eb00000000a00 */
[----:B----4-:R-:W3:Y:S01]  /*23c0*/  LDC.64 R22, c[0x0][0x3b0] ;  /* 0x0000ec00ff167b82 */ /* 0x010ee20000000a00 */
[----:B0-----:R-:W-:-:S05]  /*23d0*/  IMAD.WIDE.U32 R20, R17, UR16, R20 ;  /* 0x0000001011147c25 */ /* 0x001fca000f8e0014 */
[----:B------:R-:W-:Y:S01]  /*23e0*/  IADD3 R21, PT, PT, R15, R21, RZ ;  /* 0x000000150f157210 */ /* 0x000fe20007ffe0ff */
[----:B-1----:R-:W-:-:S04]  /*23f0*/  IMAD.WIDE.U32 R24, R17, UR16, R4 ;  /* 0x0000001011187c25 */ /* 0x002fc8000f8e0004 */
[----:B------:R-:W-:Y:S01]  /*2400*/  IMAD.WIDE.U32 R4, R12, 0x6ebfff5, RZ ;  /* 0x06ebfff50c047825 */ /* 0x000fe200078e00ff */
[----:B------:R-:W-:-:S03]  /*2410*/  IADD3 R25, PT, PT, R15, R25, RZ ;  /* 0x000000190f197210 */ /* 0x000fc60007ffe0ff */
[----:B--2---:R-:W-:-:S04]  /*2420*/  IMAD.WIDE.U32 R18, R17, UR16, R18 ;  /* 0x0000001011127c25 */ /* 0x004fc8000f8e0012 */
[----:B------:R-:W-:Y:S02]  /*2430*/  IMAD.IADD R19, R19, 0x1, R15 ;  /* 0x0000000113137824 */ /* 0x000fe400078e020f */
[----:B------:R-:W-:Y:S02]  /*2440*/  IMAD.IADD R29, R5, 0x1, R13 ;  /* 0x00000001051d7824 */ /* 0x000fe400078e020d */
[----:B---3--:R-:W-:-:S04]  /*2450*/  IMAD.WIDE.U32 R22, R17, UR16, R22 ;  /* 0x0000001011167c25 */ /* 0x008fc8000f8e0016 */
[----:B------:R-:W-:-:S07]  /*2460*/  IMAD.IADD R23, R15, 0x1, R23 ;  /* 0x000000010f177824 */ /* 0x000fce00078e0217 */
.L_x_46:
[----:B------:R-:W-:Y:S01]  /*2470*/  LOP3.LUT R13, R27, R4, RZ, 0x3c, !PT ;  /* 0x000000041b0d7212 */ /* 0x000fe200078e3cff */
[----:B------:R-:W-:Y:S01]  /*2480*/  IMAD.MOV.U32 R14, RZ, RZ, 0xb ;  /* 0x0000000bff0e7424 */ /* 0x000fe200078e00ff */
[----:B------:R-:W-:Y:S01]  /*2490*/  MOV R15, 0x0 ;  /* 0x00000000000f7802 */ /* 0x000fe20000000f00 */
[----:B------:R-:W-:Y:S01]  /*24a0*/  IMAD.MOV.U32 R34, RZ, RZ, 0x3d888889 ;  /* 0x3d888889ff227424 */ /* 0x000fe200078e00ff */
[----:B------:R-:W-:Y:S01]  /*24b0*/  LOP3.LUT R31, R26, R29, RZ, 0x3c, !PT ;  /* 0x0000001d1a1f7212 */ /* 0x000fe200078e3cff */
[----:B------:R-:W-:Y:S01]  /*24c0*/  BSSY.RECONVERGENT B3, `(.L_x_41) ;  /* 0x0000017000037945 */ /* 0x000fe20003800200 */
[----:B------:R-:W-:-:S04]  /*24d0*/  IMAD.WIDE.U32 R14, R13, 0x285b825, R14 ;  /* 0x0285b8250d0e7825 */ /* 0x000fc800078e000e */
[----:B------:R-:W-:-:S04]  /*24e0*/  IMAD R33, R31, 0x285b825, RZ ;  /* 0x0285b8251f217824 */ /* 0x000fc800078e02ff */
[----:B------:R-:W-:-:S04]  /*24f0*/  IMAD.IADD R12, R15, 0x1, R33 ;  /* 0x000000010f0c7824 */ /* 0x000fc800078e0221 */
[-C--:B------:R-:W-:Y:S02]  /*2500*/  IMAD R15, R12, R13.reuse, RZ ;  /* 0x0000000d0c0f7224 */ /* 0x080fe400078e02ff */
[----:B------:R-:W-:-:S04]  /*2510*/  IMAD.WIDE.U32 R12, R14, R13, RZ ;  /* 0x0000000d0e0c7225 */ /* 0x000fc800078e00ff */
[----:B------:R-:W-:Y:S02]  /*2520*/  IMAD R15, R31, R14, R15 ;  /* 0x0000000e1f0f7224 */ /* 0x000fe400078e020f */
[----:B------:R-:W-:Y:S02]  /*2530*/  IMAD.MOV.U32 R31, RZ, RZ, 0x41700000 ;  /* 0x41700000ff1f7424 */ /* 0x000fe400078e00ff */
[----:B------:R-:W-:Y:S02]  /*2540*/  IMAD.IADD R33, R13, 0x1, R15 ;  /* 0x000000010d217824 */ /* 0x000fe400078e020f */
[----:B------:R-:W-:Y:S02]  /*2550*/  HFMA2 R15, -RZ, RZ, 0, 0 ;  /* 0x00000000ff0f7431 */ /* 0x000fe400000001ff */
[----:B------:R-:W-:Y:S01]  /*2560*/  FFMA R32, R34, -R31, 1 ;  /* 0x3f80000022207423 */ /* 0x000fe2000000081f */
[----:B------:R-:W-:-:S03]  /*2570*/  SHF.R.U64 R14, R12, 0x10, R33 ;  /* 0x000000100c0e7819 */ /* 0x000fc60000001221 */
[----:B------:R-:W-:Y:S01]  /*2580*/  FFMA R32, R32, R34, 0.066666670143604278564 ;  /* 0x3d88888920207423 */ /* 0x000fe20000000022 */
[----:B------:R-:W-:-:S04]  /*2590*/  LOP3.LUT R14, R14, 0xf, RZ, 0xc0, !PT ;  /* 0x0000000f0e0e7812 */ /* 0x000fc800078ec0ff */
[----:B------:R-:W0:Y:S08]  /*25a0*/  I2F.U64 R15, R14 ;  /* 0x0000000e000f7312 */ /* 0x000e300000301000 */
[----:B0-----:R-:W0:Y:S01]  /*25b0*/  FCHK P0, R15, 15 ;  /* 0x417000000f007902 */ /* 0x001e220000000000 */
[----:B------:R-:W-:-:S04]  /*25c0*/  FFMA R34, R15, R32, RZ ;  /* 0x000000200f227223 */ /* 0x000fc800000000ff */
[----:B------:R-:W-:-:S04]  /*25d0*/  FFMA R35, R34, -15, R15 ;  /* 0xc170000022237823 */ /* 0x000fc8000000000f */
[----:B------:R-:W-:Y:S01]  /*25e0*/  FFMA R32, R32, R35, R34 ;  /* 0x0000002320207223 */ /* 0x000fe20000000022 */
[----:B0-----:R-:W-:Y:S06]  /*25f0*/  @!P0 BRA `(.L_x_42) ;  /* 0x00000000000c8947 */ /* 0x001fec0003800000 */
[----:B------:R-:W-:-:S07]  /*2600*/  MOV R34, 0x2620 ;  /* 0x0000262000227802 */ /* 0x000fce0000000f00 */
[----:B------:R-:W-:Y:S05]  /*2610*/  CALL.REL.NOINC `($__internal_1_$__cuda_sm3x_div_rn_noftz_f32_slowpath) ;  /* 0x0000000800b87944 */ /* 0x000fea0003c00000 */
[----:B------:R-:W-:-:S07]  /*2620*/  MOV R32, R35 ;  /* 0x0000002300207202 */ /* 0x000fce0000000f00 */
.L_x_42:
[----:B------:R-:W-:Y:S05]  /*2630*/  BSYNC.RECONVERGENT B3 ;  /* 0x0000000000037941 */ /* 0x000fea0003800200 */
.L_x_41:
[----:B------:R-:W-:Y:S01]  /*2640*/  SHF.R.U64 R12, R12, 0x18, R33 ;  /* 0x000000180c0c7819 */ /* 0x000fe20000001221 */
[----:B------:R-:W-:Y:S02]  /*2650*/  IMAD.MOV.U32 R13, RZ, RZ, RZ ;  /* 0x000000ffff0d7224 */ /* 0x000fe400078e00ff */
[----:B------:R-:W-:Y:S01]  /*2660*/  FADD R32, R32, -0.5 ;  /* 0xbf00000020207421 */ /* 0x000fe20000000000 */
[----:B------:R-:W-:Y:S01]  /*2670*/  IMAD.MOV.U32 R14, RZ, RZ, 0x3d888889 ;  /* 0x3d888889ff0e7424 */ /* 0x000fe200078e00ff */
[----:B------:R-:W-:Y:S01]  /*2680*/  LOP3.LUT R12, R12, 0xf, RZ, 0xc0, !PT ;  /* 0x0000000f0c0c7812 */ /* 0x000fe200078ec0ff */
[----:B------:R-:W-:Y:S01]  /*2690*/  BSSY.RECONVERGENT B3, `(.L_x_43) ;  /* 0x000000e000037945 */ /* 0x000fe20003800200 */
[----:B------:R-:W-:Y:S01]  /*26a0*/  FMUL R32, R32, 0.5 ;  /* 0x3f00000020207820 */ /* 0x000fe20000400000 */
[----:B------:R-:W-:-:S03]  /*26b0*/  FFMA R15, R14, -R31, 1 ;  /* 0x3f8000000e0f7423 */ /* 0x000fc6000000081f */
[----:B------:R-:W0:Y:S01]  /*26c0*/  I2F.U64 R12, R12 ;  /* 0x0000000c000c7312 */ /* 0x000e220000301000 */
[----:B------:R-:W-:-:S07]  /*26d0*/  FFMA R14, R15, R14, 0.066666670143604278564 ;  /* 0x3d8888890f0e7423 */ /* 0x000fce000000000e */
[----:B0-----:R-:W0:Y:S01]  /*26e0*/  FCHK P0, R12, 15 ;  /* 0x417000000c007902 */ /* 0x001e220000000000 */
[----:B------:R-:W-:-:S04]  /*26f0*/  FFMA R15, R14, R12, RZ ;  /* 0x0000000c0e0f7223 */ /* 0x000fc800000000ff */
[----:B------:R-:W-:-:S04]  /*2700*/  FFMA R33, R15, -15, R12 ;  /* 0xc17000000f217823 */ /* 0x000fc8000000000c */
[----:B------:R-:W-:Y:S01]  /*2710*/  FFMA R14, R14, R33, R15 ;  /* 0x000000210e0e7223 */ /* 0x000fe2000000000f */
[----:B0-----:R-:W-:Y:S06]  /*2720*/  @!P0 BRA `(.L_x_44) ;  /* 0x0000000000108947 */ /* 0x001fec0003800000 */
[----:B------:R-:W-:Y:S02]  /*2730*/  MOV R15, R12 ;  /* 0x0000000c000f7202 */ /* 0x000fe40000000f00 */
[----:B------:R-:W-:-:S07]  /*2740*/  MOV R34, 0x2760 ;  /* 0x0000276000227802 */ /* 0x000fce0000000f00 */
[----:B------:R-:W-:Y:S05]  /*2750*/  CALL.REL.NOINC `($__internal_1_$__cuda_sm3x_div_rn_noftz_f32_slowpath) ;  /* 0x0000000800687944 */ /* 0x000fea0003c00000 */
[----:B------:R-:W-:-:S07]  /*2760*/  IMAD.MOV.U32 R14, RZ, RZ, R35 ;  /* 0x000000ffff0e7224 */ /* 0x000fce00078e0023 */
.L_x_44:
[----:B------:R-:W-:Y:S05]  /*2770*/  BSYNC.RECONVERGENT B3 ;  /* 0x0000000000037941 */ /* 0x000fea0003800200 */
.L_x_43:
[----:B------:R-:W2:Y:S01]  /*2780*/  LDG.E R12, desc[UR14][R24.64] ;  /* 0x0000000e180c7981 */ /* 0x000ea2000c1e1900 */
[----:B------:R-:W0:Y:S01]  /*2790*/  LDCU UR18, c[0x0][0x3c8] ;  /* 0x00007900ff1277ac */ /* 0x000e220008000800 */
[----:B------:R-:W-:-:S04]  /*27a0*/  FADD R14, R14, -0.5 ;  /* 0xbf0000000e0e7421 */ /* 0x000fc80000000000 */
[----:B------:R-:W-:Y:S01]  /*27b0*/  FMUL R14, R14, 0.5 ;  /* 0x3f0000000e0e7820 */ /* 0x000fe20000400000 */
[----:B0-----:R-:W-:-:S04]  /*27c0*/  FMNMX R32, R32, -UR18, !PT ;  /* 0x8000001220207c09 */ /* 0x001fc8000f800000 */
[----:B------:R-:W-:Y:S02]  /*27d0*/  FMNMX R14, R14, -UR18, !PT ;  /* 0x800000120e0e7c09 */ /* 0x000fe4000f800000 */
[----:B------:R-:W-:Y:S02]  /*27e0*/  FMNMX R32, R32, UR18, PT ;  /* 0x0000001220207c09 */ /* 0x000fe4000b800000 */
[----:B------:R-:W-:Y:S02]  /*27f0*/  FMNMX R14, R14, UR18, PT ;  /* 0x000000120e0e7c09 */ /* 0x000fe4000b800000 */
[----:B--2---:R-:W-:Y:S02]  /*2800*/  FSETP.GEU.AND P0, PT, R32, R12, PT ;  /* 0x0000000c2000720b */ /* 0x004fe40003f0e000 */
[----:B------:R-:W-:-:S11]  /*2810*/  PRMT R12, RZ, 0x7610, R12 ;  /* 0x00007610ff0c7816 */ /* 0x000fd6000000000c */
[----:B------:R-:W-:Y:S05]  /*2820*/  @!P0 BRA `(.L_x_45) ;  /* 0x00000000005c8947 */ /* 0x000fea0003800000 */
[----:B------:R-:W2:Y:S02]  /*2830*/  LDG.E R13, desc[UR14][R22.64] ;  /* 0x0000000e160d7981 */ /* 0x000ea4000c1e1900 */
[----:B--2---:R-:W-:-:S13]  /*2840*/  FSETP.GT.AND P0, PT, R32, R13, PT ;  /* 0x0000000d2000720b */ /* 0x004fda0003f04000 */
[----:B------:R-:W-:Y:S05]  /*2850*/  @P0 BRA `(.L_x_45) ;  /* 0x0000000000500947 */ /* 0x000fea0003800000 */
[----:B------:R-:W2:Y:S02]  /*2860*/  LDG.E R13, desc[UR14][R20.64] ;  /* 0x0000000e140d7981 */ /* 0x000ea4000c1e1900 */
[----:B--2---:R-:W-:-:S13]  /*2870*/  FSETP.GEU.AND P0, PT, R14, R13, PT ;  /* 0x0000000d0e00720b */ /* 0x004fda0003f0e000 */
[----:B------:R-:W-:Y:S05]  /*2880*/  @!P0 BRA `(.L_x_45) ;  /* 0x0000000000448947 */ /* 0x000fea0003800000 */
[----:B------:R-:W2:Y:S02]  /*2890*/  LDG.E R13, desc[UR14][R18.64] ;  /* 0x0000000e120d7981 */ /* 0x000ea4000c1e1900 */
[----:B--2---:R-:W-:-:S13]  /*28a0*/  FSETP.GT.AND P0, PT, R14, R13, PT ;  /* 0x0000000d0e00720b */ /* 0x004fda0003f04000 */
[----:B------:R-:W-:Y:S05]  /*28b0*/  @P0 BRA `(.L_x_45) ;  /* 0x0000000000380947 */ /* 0x000fea0003800000 */
[----:B------:R-:W-:Y:S01]  /*28c0*/  VIADD R28, R28, 0x1 ;  /* 0x000000011c1c7836 */ /* 0x000fe20000000000 */
[----:B------:R-:W-:Y:S02]  /*28d0*/  IADD3 R20, P2, PT, R20, 0x4, RZ ;  /* 0x0000000414147810 */ /* 0x000fe40007f5e0ff */
[----:B------:R-:W-:Y:S02]  /*28e0*/  IADD3 R22, P3, PT, R22, 0x4, RZ ;  /* 0x0000000416167810 */ /* 0x000fe40007f7e0ff */
[----:B------:R-:W-:Y:S01]  /*28f0*/  ISETP.NE.AND P0, PT, R28, RZ, PT ;  /* 0x000000ff1c00720c */ /* 0x000fe20003f05270 */
[----:B------:R-:W-:Y:S01]  /*2900*/  IMAD.X R21, RZ, RZ, R21, P2 ;  /* 0x000000ffff157224 */ /* 0x000fe200010e0615 */
[----:B------:R-:W-:Y:S01]  /*2910*/  IADD3 R27, P5, PT, R27, 0x2fc20f, RZ ;  /* 0x002fc20f1b1b7810 */ /* 0x000fe20007fbe0ff */
[----:B------:R-:W-:Y:S01]  /*2920*/  IMAD.X R23, RZ, RZ, R23, P3 ;  /* 0x000000ffff177224 */ /* 0x000fe200018e0617 */
[----:B------:R-:W-:Y:S02]  /*2930*/  IADD3 R18, P1, PT, R18, 0x4, RZ ;  /* 0x0000000412127810 */ /* 0x000fe40007f3e0ff */
[----:B------:R-:W-:Y:S01]  /*2940*/  IADD3 R24, P4, PT, R24, 0x4, RZ ;  /* 0x0000000418187810 */ /* 0x000fe20007f9e0ff */
[----:B------:R-:W-:Y:S01]  /*2950*/  IMAD.X R26, RZ, RZ, R26, P5 ;  /* 0x000000ffff1a7224 */ /* 0x000fe200028e061a */
[----:B------:R-:W-:-:S02]  /*2960*/  IADD3.X R19, PT, PT, RZ, R19, RZ, P1, !PT ;  /* 0x00000013ff137210 */ /* 0x000fc40000ffe4ff */
[----:B------:R-:W-:-:S03]  /*2970*/  IADD3.X R25, PT, PT, RZ, R25, RZ, P4, !PT ;  /* 0x00000019ff197210 */ /* 0x000fc600027fe4ff */
[----:B------:R-:W-:Y:S06]  /*2980*/  @P0 BRA `(.L_x_46) ;  /* 0xfffffff800b80947 */ /* 0x000fec000383ffff */
[----:B------:R-:W-:-:S07]  /*2990*/  PRMT R12, R30, 0x7610, R12 ;  /* 0x000076101e0c7816 */ /* 0x000fce000000000c */
.L_x_45:
[----:B------:R-:W-:Y:S05]  /*29a0*/  BSYNC.RECONVERGENT B2 ;  /* 0x0000000000027941 */ /* 0x000fea0003800200 */
.L_x_40:
[----:B------:R-:W0:Y:S01]  /*29b0*/  LDCU UR18, c[0x0][0x3a4] ;  /* 0x00007480ff1277ac */ /* 0x000e220008000800 */
[----:B------:R-:W-:Y:S01]  /*29c0*/  VIADD R17, R17, 0x1 ;  /* 0x0000000111117836 */ /* 0x000fe20000000000 */
[----:B------:R-:W-:-:S04]  /*29d0*/  LOP3.LUT P0, R4, R12, 0xff, RZ, 0xc0, !PT ;  /* 0x000000ff0c047812 */ /* 0x000fc8000780c0ff */
[----:B0-----:R-:W-:-:S13]  /*29e0*/  ISETP.LT.AND P1, PT, R17, UR18, PT ;  /* 0x0000001211007c0c */ /* 0x001fda000bf21270 */
[----:B------:R-:W-:Y:S05]  /*29f0*/  @P0 BRA P1, `(.L_x_47) ;  /* 0xfffffff800400947 */ /* 0x000fea000083ffff */
[----:B------:R-:W-:Y:S05]  /*2a00*/  BSYNC.RECONVERGENT B1 ;  /* 0x0000000000017941 */ /* 0x000fea0003800200 */
.L_x_39:
[----:B------:R-:W-:-:S13]  /*2a10*/  ISETP.NE.AND P0, PT, R4, RZ, PT ;  /* 0x000000ff0400720c */ /* 0x000fda0003f05270 */
[----:B------:R-:W-:Y:S05]  /*2a20*/  @!P0 BRA `(.L_x_32) ;  /* 0x0000000000488947 */ /* 0x000fea0003800000 */
[----:B------:R-:W0:Y:S01]  /*2a30*/  S2R R5, SR_LANEID ;  /* 0x0000000000057919 */ /* 0x000e220000000000 */
[----:B------:R-:W-:Y:S01]  /*2a40*/  VOTEU.ANY UR18, UPT, PT ;  /* 0x0000000000127886 */ /* 0x000fe200038e0100 */
[----:B------:R-:W1:Y:S01]  /*2a50*/  LDC.64 R12, c[0x0][0x3d0] ;  /* 0x0000f400ff0c7b82 */ /* 0x000e620000000a00 */
[----:B------:R-:W0:Y:S01]  /*2a60*/  FLO.U32 R14, UR18 ;  /* 0x00000012000e7d00 */ /* 0x000e2200080e0000 */
[----:B------:R-:W2:Y:S06]  /*2a70*/  S2R R16, SR_LTMASK ;  /* 0x0000000000107919 */ /* 0x000eac0000003900 */
[----:B------:R-:W3:Y:S01]  /*2a80*/  LDC.64 R6, c[0x0][0x3e0] ;  /* 0x0000f800ff067b82 */ /* 0x000ee20000000a00 */
[----:B------:R-:W1:Y:S01]  /*2a90*/  POPC R17, UR18 ;  /* 0x0000001200117d09 */ /* 0x000e620008000000 */
[----:B0-----:R-:W-:-:S06]  /*2aa0*/  ISETP.EQ.U32.AND P0, PT, R14, R5, PT ;  /* 0x000000050e00720c */ /* 0x001fcc0003f02070 */
[----:B------:R-:W0:Y:S07]  /*2ab0*/  LDC.64 R4, c[0x0][0x3d8] ;  /* 0x0000f600ff047b82 */ /* 0x000e2e0000000a00 */
[----:B-1----:R-:W4:Y:S01]  /*2ac0*/  @P0 ATOMG.E.ADD.STRONG.GPU PT, R13, desc[UR14][R12.64], R17 ;  /* 0x800000110c0d09a8 */ /* 0x002f2200081ef10e */
[----:B--2---:R-:W-:-:S06]  /*2ad0*/  LOP3.LUT R16, R16, UR18, RZ, 0xc0, !PT ;  /* 0x0000001210107c12 */ /* 0x004fcc000f8ec0ff */
[----:B------:R-:W1:Y:S01]  /*2ae0*/  POPC R16, R16 ;  /* 0x0000001000107309 */ /* 0x000e620000000000 */
[----:B----4-:R-:W1:Y:S02]  /*2af0*/  SHFL.IDX PT, R15, R13, R14, 0x1f ;  /* 0x00001f0e0d0f7589 */ /* 0x010e6400000e0000 */
[----:B-1----:R-:W-:-:S05]  /*2b00*/  IADD3 R15, PT, PT, R15, R16, RZ ;  /* 0x000000100f0f7210 */ /* 0x002fca0007ffe0ff */
[----:B0-----:R-:W-:-:S04]  /*2b10*/  IMAD.WIDE R4, R15, 0x8, R4 ;  /* 0x000000080f047825 */ /* 0x001fc800078e0204 */
[----:B---3--:R-:W-:Y:S01]  /*2b20*/  IMAD.WIDE R6, R15, 0x8, R6 ;  /* 0x000000080f067825 */ /* 0x008fe200078e0206 */
[----:B------:R0:W-:Y:S04]  /*2b30*/  STG.E.64 desc[UR14][R4.64], R10 ;  /* 0x0000000a04007986 */ /* 0x0001e8000c101b0e */
[----:B------:R0:W-:Y:S02]  /*2b40*/  STG.E.64 desc[UR14][R6.64], R8 ;  /* 0x0000000806007986 */ /* 0x0001e4000c101b0e */
.L_x_32:
[----:B------:R-:W-:Y:S05]  /*2b50*/  BSYNC.RECONVERGENT B0 ;  /* 0x0000000000007941 */ /* 0x000fea0003800200 */
.L_x_31:
[----:B------:R-:W-:Y:S02]  /*2b60*/  IADD3 R2, P0, PT, R0, R2, RZ ;  /* 0x0000000200027210 */ /* 0x000fe40007f1e0ff */
[----:B0-----:R-:W-:-:S05]  /*2b70*/  SHF.R.S32.HI R4, RZ, 0x1f, R0 ;  /* 0x0000001fff047819 */ /* 0x001fca0000011400 */
[----:B------:R-:W-:Y:S01]  /*2b80*/  IMAD.X R3, R4, 0x1, R3, P0 ;  /* 0x0000000104037824 */ /* 0x000fe200000e0603 */
[----:B------:R-:W-:-:S04]  /*2b90*/  ISETP.GE.U32.AND P0, PT, R2, UR4, PT ;  /* 0x0000000402007c0c */ /* 0x000fc8000bf06070 */
[----:B------:R-:W-:-:S13]  /*2ba0*/  ISETP.GE.AND.EX P0, PT, R3, UR10, PT, P0 ;  /* 0x0000000a03007c0c */ /* 0x000fda000bf06300 */
[----:B------:R-:W-:Y:S05]  /*2bb0*/  @!P0 BRA `(.L_x_48) ;  /* 0xffffffec00348947 */ /* 0x000fea000383ffff */
[----:B------:R-:W-:Y:S05]  /*2bc0*/  EXIT ;  /* 0x000000000000794d */ /* 0x000fea0003800000 */
        .weak           $__internal_0_$__cuda_sm20_div_s64
        .type           $__internal_0_$__cuda_sm20_div_s64,@function
        .size           $__internal_0_$__cuda_sm20_div_s64,($__internal_1_$__cuda_sm3x_div_rn_noftz_f32_slowpath - $__internal_0_$__cuda_sm20_div_s64)
$__internal_0_$__cuda_sm20_div_s64:
[-C--:B------:R-:W-:Y:S02]  /*2bd0*/  IADD3 R29, P1, PT, RZ, -R6.reuse, RZ ;  /* 0x80000006ff1d7210 */ /* 0x080fe40007f3e0ff */
[----:B------:R-:W-:Y:S02]  /*2be0*/  ISETP.GE.AND P0, PT, R5, RZ, PT ;  /* 0x000000ff0500720c */ /* 0x000fe40003f06270 */
[----:B------:R-:W-:Y:S01]  /*2bf0*/  ISETP.GE.AND P3, PT, R7, RZ, PT ;  /* 0x000000ff0700720c */ /* 0x000fe20003f66270 */
[----:B------:R-:W-:Y:S01]  /*2c00*/  IMAD.X R10, RZ, RZ, ~R5, P1 ;  /* 0x000000ffff0a7224 */ /* 0x000fe200008e0e05 */
[----:B------:R-:W-:Y:S02]  /*2c10*/  SEL R28, R29, R6, !P0 ;  /* 0x000000061d1c7207 */ /* 0x000fe40004000000 */
[----:B------:R-:W-:Y:S02]  /*2c20*/  IADD3 R20, P4, PT, RZ, -R17, RZ ;  /* 0x80000011ff147210 */ /* 0x000fe40007f9e0ff */
[----:B------:R-:W-:-:S02]  /*2c30*/  SEL R29, R10, R5, !P0 ;  /* 0x000000050a1d7207 */ /* 0x000fc40004000000 */
[----:B------:R-:W-:Y:S01]  /*2c40*/  SEL R17, R20, R17, !P3 ;  /* 0x0000001114117207 */ /* 0x000fe20005800000 */
[----:B------:R-:W-:Y:S01]  /*2c50*/  IMAD.X R20, RZ, RZ, ~R7, P4 ;  /* 0x000000ffff147224 */ /* 0x000fe200020e0e07 */
[----:B------:R-:W0:Y:S08]  /*2c60*/  I2F.U64.RP R10, R28 ;  /* 0x0000001c000a7312 */ /* 0x000e300000309000 */
[----:B0-----:R-:W0:Y:S02]  /*2c70*/  MUFU.RCP R10, R10 ;  /* 0x0000000a000a7308 */ /* 0x001e240000001000 */
[----:B0-----:R-:W-:-:S06]  /*2c80*/  IADD3 R18, PT, PT, R10, 0x1ffffffe, RZ ;  /* 0x1ffffffe0a127810 */ /* 0x001fcc0007ffe0ff */
[----:B------:R-:W0:Y:S02]  /*2c90*/  F2I.U64.TRUNC R18, R18 ;  /* 0x0000001200127311 */ /* 0x000e24000020d800 */
[----:B0-----:R-:W-:-:S04]  /*2ca0*/  IMAD.WIDE.U32 R30, R18, R28, RZ ;  /* 0x0000001c121e7225 */ /* 0x001fc800078e00ff */
[C---:B------:R-:W-:Y:S01]  /*2cb0*/  IMAD R9, R18.reuse, R29, R31 ;  /* 0x0000001d12097224 */ /* 0x040fe200078e021f */
[----:B------:R-:W-:Y:S01]  /*2cc0*/  IADD3 R15, P0, PT, RZ, -R30, RZ ;  /* 0x8000001eff0f7210 */ /* 0x000fe20007f1e0ff */
[----:B------:R-:W-:Y:S02]  /*2cd0*/  IMAD.MOV.U32 R31, RZ, RZ, R18 ;  /* 0x000000ffff1f7224 */ /* 0x000fe400078e0012 */
[----:B------:R-:W-:Y:S02]  /*2ce0*/  IMAD R9, R19, R28, R9 ;  /* 0x0000001c13097224 */ /* 0x000fe400078e0209 */
[----:B------:R-:W-:-:S04]  /*2cf0*/  IMAD.HI.U32 R30, R18, R15, RZ ;  /* 0x0000000f121e7227 */ /* 0x000fc800078e00ff */
[----:B------:R-:W-:-:S04]  /*2d00*/  IMAD.X R9, RZ, RZ, ~R9, P0 ;  /* 0x000000ffff097224 */ /* 0x000fc800000e0e09 */
[----:B------:R-:W-:-:S04]  /*2d10*/  IMAD.WIDE.U32 R30, P0, R18, R9, R30 ;  /* 0x00000009121e7225 */ /* 0x000fc8000780001e */
[C---:B------:R-:W-:Y:S02]  /*2d20*/  IMAD R10, R19.reuse, R9, RZ ;  /* 0x00000009130a7224 */ /* 0x040fe400078e02ff */
[----:B------:R-:W-:-:S04]  /*2d30*/  IMAD.HI.U32 R15, P1, R19, R15, R30 ;  /* 0x0000000f130f7227 */ /* 0x000fc8000782001e */
[----:B------:R-:W-:Y:S01]  /*2d40*/  IMAD.HI.U32 R9, R19, R9, RZ ;  /* 0x0000000913097227 */ /* 0x000fe200078e00ff */
[----:B------:R-:W-:-:S04]  /*2d50*/  IADD3 R31, P2, PT, R10, R15, RZ ;  /* 0x0000000f0a1f7210 */ /* 0x000fc80007f5e0ff */
[----:B------:R-:W-:Y:S01]  /*2d60*/  IADD3.X R9, PT, PT, R9, R19, RZ, P0, !PT ;  /* 0x0000001309097210 */ /* 0x000fe200007fe4ff */
[----:B------:R-:W-:-:S03]  /*2d70*/  IMAD.WIDE.U32 R18, R31, R28, RZ ;  /* 0x0000001c1f127225 */ /* 0x000fc600078e00ff */
[----:B------:R-:W-:Y:S01]  /*2d80*/  IADD3.X R9, PT, PT, RZ, RZ, R9, P2, P1 ;  /* 0x000000ffff097210 */ /* 0x000fe200017e2409 */
[----:B------:R-:W-:Y:S01]  /*2d90*/  IMAD R10, R31, R29, R19 ;  /* 0x0000001d1f0a7224 */ /* 0x000fe200078e0213 */
[----:B------:R-:W-:-:S03]  /*2da0*/  IADD3 R18, P0, PT, RZ, -R18, RZ ;  /* 0x80000012ff127210 */ /* 0x000fc60007f1e0ff */
[----:B------:R-:W-:Y:S02]  /*2db0*/  IMAD R10, R9, R28, R10 ;  /* 0x0000001c090a7224 */ /* 0x000fe400078e020a */
[----:B------:R-:W-:-:S04]  /*2dc0*/  IMAD.HI.U32 R30, R31, R18, RZ ;  /* 0x000000121f1e7227 */ /* 0x000fc800078e00ff */
[----:B------:R-:W-:-:S04]  /*2dd0*/  IMAD.X R10, RZ, RZ, ~R10, P0 ;  /* 0x000000ffff0a7224 */ /* 0x000fc800000e0e0a */
[----:B------:R-:W-:-:S04]  /*2de0*/  IMAD.WIDE.U32 R30, P0, R31, R10, R30 ;  /* 0x0000000a1f1e7225 */ /* 0x000fc8000780001e */
[----:B------:R-:W-:-:S04]  /*2df0*/  IMAD.HI.U32 R15, P1, R9, R18, R30 ;  /* 0x00000012090f7227 */ /* 0x000fc8000782001e */
[CC--:B------:R-:W-:Y:S02]  /*2e00*/  IMAD R18, R9.reuse, R10.reuse, RZ ;  /* 0x0000000a09127224 */ /* 0x0c0fe400078e02ff */
[----:B------:R-:W-:-:S03]  /*2e10*/  IMAD.HI.U32 R10, R9, R10, RZ ;  /* 0x0000000a090a7227 */ /* 0x000fc600078e00ff */
[----:B------:R-:W-:Y:S01]  /*2e20*/  IADD3 R18, P2, PT, R18, R15, RZ ;  /* 0x0000000f12127210 */ /* 0x000fe20007f5e0ff */
[----:B------:R-:W-:Y:S01]  /*2e30*/  IMAD.MOV.U32 R31, RZ, RZ, RZ ;  /* 0x000000ffff1f7224 */ /* 0x000fe200078e00ff */
[----:B------:R-:W-:Y:S02]  /*2e40*/  SEL R15, R20, R7, !P3 ;  /* 0x00000007140f7207 */ /* 0x000fe40005800000 */
[----:B------:R-:W-:Y:S01]  /*2e50*/  IADD3.X R10, PT, PT, R10, R9, RZ, P0, !PT ;  /* 0x000000090a0a7210 */ /* 0x000fe200007fe4ff */
[----:B------:R-:W-:-:S03]  /*2e60*/  IMAD.HI.U32 R30, R18, R17, RZ ;  /* 0x00000011121e7227 */ /* 0x000fc600078e00ff */
[----:B------:R-:W-:Y:S01]  /*2e70*/  IADD3.X R10, PT, PT, RZ, RZ, R10, P2, P1 ;  /* 0x000000ffff0a7210 */ /* 0x000fe200017e240a */
[----:B------:R-:W-:-:S04]  /*2e80*/  IMAD.WIDE.U32 R18, R18, R15, R30 ;  /* 0x0000000f12127225 */ /* 0x000fc800078e001e */
[C---:B------:R-:W-:Y:S02]  /*2e90*/  IMAD R9, R10.reuse, R15, RZ ;  /* 0x0000000f0a097224 */ /* 0x040fe400078e02ff */
[----:B------:R-:W-:-:S04]  /*2ea0*/  IMAD.HI.U32 R18, P0, R10, R17, R18 ;  /* 0x000000110a127227 */ /* 0x000fc80007800012 */
[----:B------:R-:W-:Y:S01]  /*2eb0*/  IMAD.HI.U32 R10, R10, R15, RZ ;  /* 0x0000000f0a0a7227 */ /* 0x000fe200078e00ff */
[----:B------:R-:W-:-:S03]  /*2ec0*/  IADD3 R9, P1, PT, R9, R18, RZ ;  /* 0x0000001209097210 */ /* 0x000fc60007f3e0ff */
[----:B------:R-:W-:Y:S02]  /*2ed0*/  IMAD.X R10, RZ, RZ, R10, P0 ;  /* 0x000000ffff0a7224 */ /* 0x000fe400000e060a */
[----:B------:R-:W-:-:S03]  /*2ee0*/  IMAD.WIDE.U32 R18, R9, R28, RZ ;  /* 0x0000001c09127225 */ /* 0x000fc600078e00ff */
[----:B------:R-:W-:Y:S01]  /*2ef0*/  IADD3.X R10, PT, PT, RZ, R10, RZ, P1, !PT ;  /* 0x0000000aff0a7210 */ /* 0x000fe20000ffe4ff */
[----:B------:R-:W-:Y:S01]  /*2f00*/  IMAD R19, R9, R29, R19 ;  /* 0x0000001d09137224 */ /* 0x000fe200078e0213 */
[----:B------:R-:W-:-:S03]  /*2f10*/  IADD3 R17, P1, PT, -R18, R17, RZ ;  /* 0x0000001112117210 */ /* 0x000fc60007f3e1ff */
[-C--:B------:R-:W-:Y:S01]  /*2f20*/  IMAD R18, R10, R28.reuse, R19 ;  /* 0x0000001c0a127224 */ /* 0x080fe200078e0213 */
[----:B------:R-:W-:-:S03]  /*2f30*/  ISETP.GE.U32.AND P0, PT, R17, R28, PT ;  /* 0x0000001c1100720c */ /* 0x000fc60003f06070 */
[----:B------:R-:W-:Y:S01]  /*2f40*/  IMAD.X R15, R15, 0x1, ~R18, P1 ;  /* 0x000000010f0f7824 */ /* 0x000fe200008e0e12 */
[----:B------:R-:W-:Y:S02]  /*2f50*/  IADD3 R30, P1, PT, R17, -R28, RZ ;  /* 0x8000001c111e7210 */ /* 0x000fe40007f3e0ff */
[----:B------:R-:W-:Y:S02]  /*2f60*/  IADD3 R18, P2, PT, R9, 0x1, RZ ;  /* 0x0000000109127810 */ /* 0x000fe40007f5e0ff */
[CC--:B------:R-:W-:Y:S02]  /*2f70*/  ISETP.GE.U32.AND.EX P0, PT, R15.reuse, R29.reuse, PT, P0 ;  /* 0x0000001d0f00720c */ /* 0x0c0fe40003f06100 */
[----:B------:R-:W-:Y:S01]  /*2f80*/  IADD3.X R20, PT, PT, R15, ~R29, RZ, P1, !PT ;  /* 0x8000001d0f147210 */ /* 0x000fe20000ffe4ff */
[----:B------:R-:W-:Y:S01]  /*2f90*/  IMAD.X R19, RZ, RZ, R10, P2 ;  /* 0x000000ffff137224 */ /* 0x000fe200010e060a */
[----:B------:R-:W-:Y:S02]  /*2fa0*/  SEL R17, R30, R17, P0 ;  /* 0x000000111e117207 */ /* 0x000fe40000000000 */
[----:B------:R-:W-:-:S02]  /*2fb0*/  SEL R18, R18, R9, P0 ;  /* 0x0000000912127207 */ /* 0x000fc40000000000 */
[----:B------:R-:W-:Y:S02]  /*2fc0*/  SEL R15, R20, R15, P0 ;  /* 0x0000000f140f7207 */ /* 0x000fe40000000000 */
[----:B------:R-:W-:Y:S02]  /*2fd0*/  ISETP.GE.U32.AND P1, PT, R17, R28, PT ;  /* 0x0000001c1100720c */ /* 0x000fe40003f26070 */
[----:B------:R-:W-:Y:S02]  /*2fe0*/  SEL R19, R19, R10, P0 ;  /* 0x0000000a13137207 */ /* 0x000fe40000000000 */
[----:B------:R-:W-:Y:S02]  /*2ff0*/  IADD3 R9, P2, PT, R18, 0x1, RZ ;  /* 0x0000000112097810 */ /* 0x000fe40007f5e0ff */
[----:B------:R-:W-:Y:S02]  /*3000*/  ISETP.GE.U32.AND.EX P0, PT, R15, R29, PT, P1 ;  /* 0x0000001d0f00720c */ /* 0x000fe40003f06110 */
[----:B------:R-:W-:-:S02]  /*3010*/  IADD3.X R10, PT, PT, RZ, R19, RZ, P2, !PT ;  /* 0x00000013ff0a7210 */ /* 0x000fc400017fe4ff */
[----:B------:R-:W-:Y:S02]  /*3020*/  SEL R9, R9, R18, P0 ;  /* 0x0000001209097207 */ /* 0x000fe40000000000 */
[----:B------:R-:W-:Y:S02]  /*3030*/  LOP3.LUT R15, R5, R7, RZ, 0x3c, !PT ;  /* 0x00000007050f7212 */ /* 0x000fe400078e3cff */
[----:B------:R-:W-:Y:S02]  /*3040*/  SEL R7, R10, R19, P0 ;  /* 0x000000130a077207 */ /* 0x000fe40000000000 */
[-C--:B------:R-:W-:Y:S02]  /*3050*/  IADD3 R10, P2, PT, RZ, -R9.reuse, RZ ;  /* 0x80000009ff0a7210 */ /* 0x080fe40007f5e0ff */
[----:B------:R-:W-:Y:S02]  /*3060*/  ISETP.NE.U32.AND P0, PT, R6, RZ, PT ;  /* 0x000000ff0600720c */ /* 0x000fe40003f05070 */
[----:B------:R-:W-:Y:S01]  /*3070*/  ISETP.GE.AND P1, PT, R15, RZ, PT ;  /* 0x000000ff0f00720c */ /* 0x000fe20003f26270 */
[----:B------:R-:W-:Y:S01]  /*3080*/  IMAD.X R18, RZ, RZ, ~R7, P2 ;  /* 0x000000ffff127224 */ /* 0x000fe200010e0e07 */
[----:B------:R-:W-:Y:S01]  /*3090*/  ISETP.NE.AND.EX P0, PT, R5, RZ, PT, P0 ;  /* 0x000000ff0500720c */ /* 0x000fe20003f05300 */
[----:B------:R-:W-:Y:S01]  /*30a0*/  HFMA2 R5, -RZ, RZ, 0, 0 ;  /* 0x00000000ff057431 */ /* 0x000fe200000001ff */
[----:B------:R-:W-:-:S02]  /*30b0*/  SEL R6, R10, R9, !P1 ;  /* 0x000000090a067207 */ /* 0x000fc40004800000 */
[----:B------:R-:W-:Y:S02]  /*30c0*/  SEL R7, R18, R7, !P1 ;  /* 0x0000000712077207 */ /* 0x000fe40004800000 */
[----:B------:R-:W-:Y:S02]  /*30d0*/  SEL R6, R6, 0xffffffff, P0 ;  /* 0xffffffff06067807 */ /* 0x000fe40000000000 */
[----:B------:R-:W-:Y:S01]  /*30e0*/  SEL R7, R7, 0xffffffff, P0 ;  /* 0xffffffff07077807 */ /* 0x000fe20000000000 */
[----:B------:R-:W-:Y:S06]  /*30f0*/  RET.REL.NODEC R4 `(checkKernelMultiTileBatch) ;  /* 0xffffffcc04c07950 */ /* 0x000fec0003c3ffff */
        .weak           $__internal_1_$__cuda_sm3x_div_rn_noftz_f32_slowpath
        .type           $__internal_1_$__cuda_sm3x_div_rn_noftz_f32_slowpath,@function
        .size           $__internal_1_$__cuda_sm3x_div_rn_noftz_f32_slowpath,(.L_x_62 - $__internal_1_$__cuda_sm3x_div_rn_noftz_f32_slowpath)
$__internal_1_$__cuda_sm3x_div_rn_noftz_f32_slowpath:
[----:B------:R-:W-:Y:S01]  /*3100*/  SHF.R.U32.HI R35, RZ, 0x17, R31 ;  /* 0x00000017ff237819 */ /* 0x000fe2000001161f */
[----:B------:R-:W-:Y:S01]  /*3110*/  BSSY.RECONVERGENT B4, `(.L_x_49) ;  /* 0x0000064000047945 */ /* 0x000fe20003800200 */
[----:B------:R-:W-:Y:S01]  /*3120*/  SHF.R.U32.HI R14, RZ, 0x17, R15 ;  /* 0x00000017ff0e7819 */ /* 0x000fe2000001160f */
[----:B------:R-:W-:Y:S01]  /*3130*/  IMAD.MOV.U32 R38, RZ, RZ, 0x41700000 ;  /* 0x41700000ff267424 */ /* 0x000fe200078e00ff */
[----:B------:R-:W-:Y:S02]  /*3140*/  LOP3.LUT R35, R35, 0xff, RZ, 0xc0, !PT ;  /* 0x000000ff23237812 */ /* 0x000fe400078ec0ff */
[----:B------:R-:W-:-:S03]  /*3150*/  LOP3.LUT R40, R14, 0xff, RZ, 0xc0, !PT ;  /* 0x000000ff0e287812 */ /* 0x000fc600078ec0ff */
[----:B------:R-:W-:Y:S01]  /*3160*/  VIADD R37, R35, 0xffffffff ;  /* 0xffffffff23257836 */ /* 0x000fe20000000000 */
[----:B------:R-:W-:-:S04]  /*3170*/  IADD3 R39, PT, PT, R40, -0x1, RZ ;  /* 0xffffffff28277810 */ /* 0x000fc80007ffe0ff */
[----:B------:R-:W-:-:S04]  /*3180*/  ISETP.GT.U32.AND P0, PT, R37, 0xfd, PT ;  /* 0x000000fd2500780c */ /* 0x000fc80003f04070 */
[----:B------:R-:W-:-:S13]  /*3190*/  ISETP.GT.U32.OR P0, PT, R39, 0xfd, P0 ;  /* 0x000000fd2700780c */ /* 0x000fda0000704470 */
[----:B------:R-:W-:Y:S01]  /*31a0*/  @!P0 MOV R36, RZ ;  /* 0x000000ff00248202 */ /* 0x000fe20000000f00 */
[----:B------:R-:W-:Y:S06]  /*31b0*/  @!P0 BRA `(.L_x_50) ;  /* 0x0000000000608947 */ /* 0x000fec0003800000 */
[----:B------:R-:W-:Y:S01]  /*31c0*/  IMAD.MOV.U32 R14, RZ, RZ, 0x41700000 ;  /* 0x41700000ff0e7424 */ /* 0x000fe200078e00ff */
[----:B------:R-:W-:-:S04]  /*31d0*/  FSETP.GTU.FTZ.AND P0, PT, |R15|, +INF , PT ;  /* 0x7f8000000f00780b */ /* 0x000fc80003f1c200 */
[----:B------:R-:W-:-:S04]  /*31e0*/  FSETP.GTU.FTZ.AND P1, PT, |R14|, +INF , PT ;  /* 0x7f8000000e00780b */ /* 0x000fc80003f3c200 */
[----:B------:R-:W-:-:S13]  /*31f0*/  PLOP3.LUT P0, PT, P0, P1, PT, 0xf8, 0x8f ;  /* 0x00000000008f781c */ /* 0x000fda0000703f70 */
[----:B------:R-:W-:Y:S05]  /*3200*/  @P0 BRA `(.L_x_51) ;  /* 0x00000004004c0947 */ /* 0x000fea0003800000 */
[----:B------:R-:W-:-:S13]  /*3210*/  LOP3.LUT P0, RZ, R38, 0x7fffffff, R15, 0xc8, !PT ;  /* 0x7fffffff26ff7812 */ /* 0x000fda000780c80f */
[----:B------:R-:W-:Y:S05]  /*3220*/  @!P0 BRA `(.L_x_52) ;  /* 0x00000004003c8947 */ /* 0x000fea0003800000 */
[C---:B------:R-:W-:Y:S02]  /*3230*/  FSETP.NEU.FTZ.AND P1, PT, |R15|.reuse, +INF , PT ;  /* 0x7f8000000f00780b */ /* 0x040fe40003f3d200 */
[----:B------:R-:W-:Y:S02]  /*3240*/  FSETP.NEU.FTZ.AND P0, PT, |R14|, +INF , PT ;  /* 0x7f8000000e00780b */ /* 0x000fe40003f1d200 */
[----:B------:R-:W-:-:S11]  /*3250*/  FSETP.NEU.FTZ.AND P2, PT, |R15|, +INF , PT ;  /* 0x7f8000000f00780b */ /* 0x000fd60003f5d200 */
[----:B------:R-:W-:Y:S05]  /*3260*/  @!P0 BRA !P1, `(.L_x_52) ;  /* 0x00000004002c8947 */ /* 0x000fea0004800000 */
[----:B------:R-:W-:-:S04]  /*3270*/  LOP3.LUT P1, RZ, R15, 0x7fffffff, RZ, 0xc0, !PT ;  /* 0x7fffffff0fff7812 */ /* 0x000fc8000782c0ff */
[----:B------:R-:W-:-:S13]  /*3280*/  PLOP3.LUT P0, PT, P0, P1, PT, 0x2f, 0xf2 ;  /* 0x0000000000f2781c */ /* 0x000fda0000702577 */
[----:B------:R-:W-:Y:S05]  /*3290*/  @P0 BRA `(.L_x_53) ;  /* 0x0000000400180947 */ /* 0x000fea0003800000 */
[----:B------:R-:W-:-:S04]  /*32a0*/  LOP3.LUT P0, RZ, R38, 0x7fffffff, RZ, 0xc0, !PT ;  /* 0x7fffffff26ff7812 */ /* 0x000fc8000780c0ff */
[----:B------:R-:W-:-:S13]  /*32b0*/  PLOP3.LUT P0, PT, P2, P0, PT, 0x2f, 0xf2 ;  /* 0x0000000000f2781c */ /* 0x000fda0001700577 */
[----:B------:R-:W-:Y:S05]  /*32c0*/  @P0 BRA `(.L_x_54) ;  /* 0x0000000400000947 */ /* 0x000fea0003800000 */
[----:B------:R-:W-:Y:S02]  /*32d0*/  ISETP.GE.AND P0, PT, R39, RZ, PT ;  /* 0x000000ff2700720c */ /* 0x000fe40003f06270 */
[----:B------:R-:W-:-:S11]  /*32e0*/  ISETP.GE.AND P1, PT, R37, RZ, PT ;  /* 0x000000ff2500720c */ /* 0x000fd60003f26270 */
[----:B------:R-:W-:Y:S01]  /*32f0*/  @P0 MOV R36, RZ ;  /* 0x000000ff00240202 */ /* 0x000fe20000000f00 */
[----:B------:R-:W-:Y:S02]  /*3300*/  @!P0 IMAD.MOV.U32 R36, RZ, RZ, -0x40 ;  /* 0xffffffc0ff248424 */ /* 0x000fe400078e00ff */
[----:B------:R-:W-:Y:S01]  /*3310*/  @!P0 FFMA R15, R15, 1.84467440737095516160e+19, RZ ;  /* 0x5f8000000f0f8823 */ /* 0x000fe200000000ff */
[----:B------:R-:W-:Y:S02]  /*3320*/  @!P1 FFMA R38, R14, 1.84467440737095516160e+19, RZ ;  /* 0x5f8000000e269823 */ /* 0x000fe400000000ff */
[----:B------:R-:W-:-:S07]  /*3330*/  @!P1 IADD3 R36, PT, PT, R36, 0x40, RZ ;  /* 0x0000004024249810 */ /* 0x000fce0007ffe0ff */
.L_x_50:
[----:B------:R-:W-:Y:S01]  /*3340*/  LEA R37, R35, 0xc0800000, 0x17 ;  /* 0xc080000023257811 */ /* 0x000fe200078eb8ff */
[----:B------:R-:W-:Y:S04]  /*3350*/  BSSY.RECONVERGENT B5, `(.L_x_55) ;  /* 0x0000036000057945 */ /* 0x000fe80003800200 */
[----:B------:R-:W-:Y:S01]  /*3360*/  IMAD.IADD R39, R38, 0x1, -R37 ;  /* 0x0000000126277824 */ /* 0x000fe200078e0a25 */
[----:B------:R-:W-:-:S03]  /*3370*/  IADD3 R38, PT, PT, R40, -0x7f, RZ ;  /* 0xffffff8128267810 */ /* 0x000fc60007ffe0ff */
[----:B------:R0:W1:Y:S01]  /*3380*/  MUFU.RCP R37, R39 ;  /* 0x0000002700257308 */ /* 0x0000620000001000 */
[----:B------:R-:W-:Y:S01]  /*3390*/  FADD.FTZ R41, -R39, -RZ ;  /* 0x800000ff27297221 */ /* 0x000fe20000010100 */
[C---:B------:R-:W-:Y:S01]  /*33a0*/  IMAD R14, R38.reuse, -0x800000, R15 ;  /* 0xff800000260e7824 */ /* 0x040fe200078e020f */
[----:B0-----:R-:W-:-:S05]  /*33b0*/  IADD3 R39, PT, PT, R38, 0x7f, -R35 ;  /* 0x0000007f26277810 */ /* 0x001fca0007ffe823 */
[----:B------:R-:W-:Y:S02]  /*33c0*/  IMAD.IADD R39, R39, 0x1, R36 ;  /* 0x0000000127277824 */ /* 0x000fe400078e0224 */
[----:B-1----:R-:W-:-:S04]  /*33d0*/  FFMA R40, R37, R41, 1 ;  /* 0x3f80000025287423 */ /* 0x002fc80000000029 */
[----:B------:R-:W-:-:S04]  /*33e0*/  FFMA R15, R37, R40, R37 ;  /* 0x00000028250f7223 */ /* 0x000fc80000000025 */
[----:B------:R-:W-:-:S04]  /*33f0*/  FFMA R40, R14, R15, RZ ;  /* 0x0000000f0e287223 */ /* 0x000fc800000000ff */
[----:B------:R-:W-:-:S04]  /*3400*/  FFMA R37, R41, R40, R14 ;  /* 0x0000002829257223 */ /* 0x000fc8000000000e */
[----:B------:R-:W-:-:S04]  /*3410*/  FFMA R40, R15, R37, R40 ;  /* 0x000000250f287223 */ /* 0x000fc80000000028 */
[----:B------:R-:W-:-:S04]  /*3420*/  FFMA R37, R41, R40, R14 ;  /* 0x0000002829257223 */ /* 0x000fc8000000000e */
[----:B------:R-:W-:-:S05]  /*3430*/  FFMA R14, R15, R37, R40 ;  /* 0x000000250f0e7223 */ /* 0x000fca0000000028 */
[----:B------:R-:W-:-:S04]  /*3440*/  SHF.R.U32.HI R35, RZ, 0x17, R14 ;  /* 0x00000017ff237819 */ /* 0x000fc8000001160e */
[----:B------:R-:W-:-:S04]  /*3450*/  LOP3.LUT R35, R35, 0xff, RZ, 0xc0, !PT ;  /* 0x000000ff23237812 */ /* 0x000fc800078ec0ff */
[----:B------:R-:W-:-:S05]  /*3460*/  IADD3 R38, PT, PT, R35, R39, RZ ;  /* 0x0000002723267210 */ /* 0x000fca0007ffe0ff */
[----:B------:R-:W-:-:S05]  /*3470*/  VIADD R35, R38, 0xffffffff ;  /* 0xffffffff26237836 */ /* 0x000fca0000000000 */
[----:B------:R-:W-:-:S13]  /*3480*/  ISETP.GE.U32.AND P0, PT, R35, 0xfe, PT ;  /* 0x000000fe2300780c */ /* 0x000fda0003f06070 */
[----:B------:R-:W-:Y:S05]  /*3490*/  @!P0 BRA `(.L_x_56) ;  /* 0x0000000000808947 */ /* 0x000fea0003800000 */
[----:B------:R-:W-:-:S13]  /*34a0*/  ISETP.GT.AND P0, PT, R38, 0xfe, PT ;  /* 0x000000fe2600780c */ /* 0x000fda0003f04270 */
[----:B------:R-:W-:Y:S05]  /*34b0*/  @P0 BRA `(.L_x_57) ;  /* 0x00000000006c0947 */ /* 0x000fea0003800000 */
[----:B------:R-:W-:-:S13]  /*34c0*/  ISETP.GE.AND P0, PT, R38, 0x1, PT ;  /* 0x000000012600780c */ /* 0x000fda0003f06270 */
[----:B------:R-:W-:Y:S05]  /*34d0*/  @P0 BRA `(.L_x_58) ;  /* 0x0000000000740947 */ /* 0x000fea0003800000 */
[----:B------:R-:W-:Y:S02]  /*34e0*/  ISETP.GE.AND P0, PT, R38, -0x18, PT ;  /* 0xffffffe82600780c */ /* 0x000fe40003f06270 */
[----:B------:R-:W-:-:S11]  /*34f0*/  LOP3.LUT R14, R14, 0x80000000, RZ, 0xc0, !PT ;  /* 0x800000000e0e7812 */ /* 0x000fd600078ec0ff */
[----:B------:R-:W-:Y:S05]  /*3500*/  @!P0 BRA `(.L_x_58) ;  /* 0x0000000000688947 */ /* 0x000fea0003800000 */
[-CC-:B------:R-:W-:Y:S01]  /*3510*/  FFMA.RZ R35, R15, R37.reuse, R40.reuse ;  /* 0x000000250f237223 */ /* 0x180fe2000000c028 */
[C---:B------:R-:W-:Y:S02]  /*3520*/  ISETP.NE.AND P2, PT, R38.reuse, RZ, PT ;  /* 0x000000ff2600720c */ /* 0x040fe40003f45270 */
[C---:B------:R-:W-:Y:S02]  /*3530*/  ISETP.NE.AND P1, PT, R38.reuse, RZ, PT ;  /* 0x000000ff2600720c */ /* 0x040fe40003f25270 */
[----:B------:R-:W-:Y:S01]  /*3540*/  LOP3.LUT R36, R35, 0x7fffff, RZ, 0xc0, !PT ;  /* 0x007fffff23247812 */ /* 0x000fe200078ec0ff */
[CCC-:B------:R-:W-:Y:S01]  /*3550*/  FFMA.RP R35, R15.reuse, R37.reuse, R40.reuse ;  /* 0x000000250f237223 */ /* 0x1c0fe20000008028 */
[----:B------:R-:W-:Y:S01]  /*3560*/  FFMA.RM R40, R15, R37, R40 ;  /* 0x000000250f287223 */ /* 0x000fe20000004028 */
[----:B------:R-:W-:Y:S01]  /*3570*/  IADD3 R15, PT, PT, R38, 0x20, RZ ;  /* 0x00000020260f7810 */ /* 0x000fe20007ffe0ff */
[----:B------:R-:W-:Y:S01]  /*3580*/  IMAD.MOV R37, RZ, RZ, -R38 ;  /* 0x000000ffff257224 */ /* 0x000fe200078e0a26 */
[----:B------:R-:W-:-:S02]  /*3590*/  LOP3.LUT R36, R36, 0x800000, RZ, 0xfc, !PT ;  /* 0x0080000024247812 */ /* 0x000fc400078efcff */
[----:B------:R-:W-:Y:S02]  /*35a0*/  FSETP.NEU.FTZ.AND P0, PT, R35, R40, PT ;  /* 0x000000282300720b */ /* 0x000fe40003f1d000 */
[----:B------:R-:W-:Y:S02]  /*35b0*/  SHF.L.U32 R15, R36, R15, RZ ;  /* 0x0000000f240f7219 */ /* 0x000fe400000006ff */
[----:B------:R-:W-:Y:S02]  /*35c0*/  SEL R35, R37, RZ, P2 ;  /* 0x000000ff25237207 */ /* 0x000fe40001000000 */
[----:B------:R-:W-:Y:S02]  /*35d0*/  ISETP.NE.AND P1, PT, R15, RZ, P1 ;  /* 0x000000ff0f00720c */ /* 0x000fe40000f25270 */
[----:B------:R-:W-:Y:S02]  /*35e0*/  SHF.R.U32.HI R35, RZ, R35, R36 ;  /* 0x00000023ff237219 */ /* 0x000fe40000011624 */
[----:B------:R-:W-:-:S02]  /*35f0*/  PLOP3.LUT P0, PT, P0, P1, PT, 0xf8, 0x8f ;  /* 0x00000000008f781c */ /* 0x000fc40000703f70 */
[----:B------:R-:W-:Y:S02]  /*3600*/  SHF.R.U32.HI R36, RZ, 0x1, R35 ;  /* 0x00000001ff247819 */ /* 0x000fe40000011623 */
[----:B------:R-:W-:-:S04]  /*3610*/  SEL R15, RZ, 0x1, !P0 ;  /* 0x00000001ff0f7807 */ /* 0x000fc80004000000 */
[----:B------:R-:W-:-:S04]  /*3620*/  LOP3.LUT R38, R15, 0x1, R36, 0xf8, !PT ;  /* 0x000000010f267812 */ /* 0x000fc800078ef824 */
[----:B------:R-:W-:-:S04]  /*3630*/  LOP3.LUT R35, R38, R35, RZ, 0xc0, !PT ;  /* 0x0000002326237212 */ /* 0x000fc800078ec0ff */
[----:B------:R-:W-:-:S04]  /*3640*/  IADD3 R35, PT, PT, R36, R35, RZ ;  /* 0x0000002324237210 */ /* 0x000fc80007ffe0ff */
[----:B------:R-:W-:Y:S01]  /*3650*/  LOP3.LUT R14, R35, R14, RZ, 0xfc, !PT ;  /* 0x0000000e230e7212 */ /* 0x000fe200078efcff */
[----:B------:R-:W-:Y:S06]  /*3660*/  BRA `(.L_x_58) ;  /* 0x0000000000107947 */ /* 0x000fec0003800000 */
.L_x_57:
[----:B------:R-:W-:-:S04]  /*3670*/  LOP3.LUT R14, R14, 0x80000000, RZ, 0xc0, !PT ;  /* 0x800000000e0e7812 */ /* 0x000fc800078ec0ff */
[----:B------:R-:W-:Y:S01]  /*3680*/  LOP3.LUT R14, R14, 0x7f800000, RZ, 0xfc, !PT ;  /* 0x7f8000000e0e7812 */ /* 0x000fe200078efcff */
[----:B------:R-:W-:Y:S06]  /*3690*/  BRA `(.L_x_58) ;  /* 0x0000000000047947 */ /* 0x000fec0003800000 */
.L_x_56:
[----:B------:R-:W-:-:S07]  /*36a0*/  IMAD R14, R39, 0x800000, R14 ;  /* 0x00800000270e7824 */ /* 0x000fce00078e020e */
.L_x_58:
[----:B------:R-:W-:Y:S05]  /*36b0*/  BSYNC.RECONVERGENT B5 ;  /* 0x0000000000057941 */ /* 0x000fea0003800200 */
.L_x_55:
[----:B------:R-:W-:Y:S05]  /*36c0*/  BRA `(.L_x_59) ;  /* 0x0000000000207947 */ /* 0x000fea0003800000 */
.L_x_54:
[----:B------:R-:W-:-:S04]  /*36d0*/  LOP3.LUT R14, R38, 0x80000000, R15, 0x48, !PT ;  /* 0x80000000260e7812 */ /* 0x000fc800078e480f */
[----:B------:R-:W-:Y:S01]  /*36e0*/  LOP3.LUT R14, R14, 0x7f800000, RZ, 0xfc, !PT ;  /* 0x7f8000000e0e7812 */ /* 0x000fe200078efcff */
[----:B------:R-:W-:Y:S06]  /*36f0*/  BRA `(.L_x_59) ;  /* 0x0000000000147947 */ /* 0x000fec0003800000 */
.L_x_53:
[----:B------:R-:W-:Y:S01]  /*3700*/  LOP3.LUT R14, R38, 0x80000000, R15, 0x48, !PT ;  /* 0x80000000260e7812 */ /* 0x000fe200078e480f */
[----:B------:R-:W-:Y:S06]  /*3710*/  BRA `(.L_x_59) ;  /* 0x00000000000c7947 */ /* 0x000fec0003800000 */
.L_x_52:
[----:B------:R-:W0:Y:S01]  /*3720*/  MUFU.RSQ R14, -QNAN ;  /* 0xffc00000000e7908 */ /* 0x000e220000001400 */
[----:B------:R-:W-:Y:S05]  /*3730*/  BRA `(.L_x_59) ;  /* 0x0000000000047947 */ /* 0x000fea0003800000 */
.L_x_51:
[----:B------:R-:W-:-:S07]  /*3740*/  FADD.FTZ R14, R15, R14 ;  /* 0x0000000e0f0e7221 */ /* 0x000fce0000010000 */
.L_x_59:
[----:B------:R-:W-:Y:S05]  /*3750*/  BSYNC.RECONVERGENT B4 ;  /* 0x0000000000047941 */ /* 0x000fea0003800200 */
.L_x_49:
[----:B------:R-:W-:Y:S01]  /*3760*/  HFMA2 R15, -RZ, RZ, 0, 0 ;  /* 0x00000000ff0f7431 */ /* 0x000fe200000001ff */
[----:B0-----:R-:W-:Y:S01]  /*3770*/  MOV R35, R14 ;  /* 0x0000000e00237202 */ /* 0x001fe20000000f00 */
[----:B------:R-:W-:-:S04]  /*3780*/  IMAD.MOV.U32 R14, RZ, RZ, R34 ;  /* 0x000000ffff0e7224 */ /* 0x000fc800078e0022 */
[----:B------:R-:W-:Y:S05]  /*3790*/  RET.REL.NODEC R14 `(checkKernelMultiTileBatch) ;  /* 0xffffffc80e187950 */ /* 0x000fea0003c3ffff */
.L_x_60:
[----:B------:R-:W-:-:S00]  /*37a0*/  BRA `(.L_x_60) ;  /* 0xfffffffc00fc7947 */ /* 0x000fc0000383ffff */
[----:B------:R-:W-:-:S00]  /*37b0*/  NOP ;  /* 0x0000000000007918 */ /* 0x000fc00000000000 */
        /* <DEDUP_REMOVED lines=12> */
.L_x_62:


//--------------------- .nv.shared.reserved.0     --------------------------
	.section	.nv.shared.reserved.0,"aw",@nobits
	.weak		__nv_reservedSMEM_offset_0_alias
	.size		__nv_reservedSMEM_offset_0_alias, 0, 64
	.other		__nv_reservedSMEM_offset_0_alias,@"STO_CUDA_RESERVED_SHARED STV_DEFAULT"
__nv_reservedSMEM_offset_0_alias:
	.zero		0
	.zero		64


//--------------------- .nv.constant0.checkKernelMultiTileBatch --------------------------
	.section	.nv.constant0.checkKernelMultiTileBatch,"a",@progbits
	.sectionflags	@""
	.align	4
.nv.constant0.checkKernelMultiTileBatch:
	.zero		1012


//--------------------- SYMBOLS --------------------------

	.type		.nv.reservedSmem.offset0,@object
	.size		.nv.reservedSmem.offset0,0x4
